//
// Generated by NVIDIA NVVM Compiler
//
// Compiler Build ID: CL-36424714
// Cuda compilation tools, release 13.0, V13.0.88
// Based on NVVM 20.0.0
//

.version 9.0
.target sm_100
.address_size 64

	// .globl	_Z7kernelAPiS_S_i
// _ZZ9kernelRedPiS_S_iE2ax has been demoted

.visible .entry _Z7kernelAPiS_S_i(
	.param .u64 .ptr .align 1 _Z7kernelAPiS_S_i_param_0,
	.param .u64 .ptr .align 1 _Z7kernelAPiS_S_i_param_1,
	.param .u64 .ptr .align 1 _Z7kernelAPiS_S_i_param_2,
	.param .u32 _Z7kernelAPiS_S_i_param_3
)
{
	.reg .pred 	%p<2>;
	.reg .b32 	%r<14>;
	.reg .b64 	%rd<13>;

	ld.param.u64 	%rd1, [_Z7kernelAPiS_S_i_param_0];
	ld.param.u64 	%rd2, [_Z7kernelAPiS_S_i_param_1];
	ld.param.u64 	%rd3, [_Z7kernelAPiS_S_i_param_2];
	ld.param.u32 	%r2, [_Z7kernelAPiS_S_i_param_3];
	mov.u32 	%r3, %tid.x;
	mov.u32 	%r4, %ctaid.x;
	mov.u32 	%r5, %ntid.x;
	mad.lo.s32 	%r1, %r4, %r5, %r3;
	mul.lo.s32 	%r6, %r2, %r2;
	setp.ge.s32 	%p1, %r1, %r6;
	@%p1 bra 	$L__BB0_2;
	cvta.to.global.u64 	%rd4, %rd1;
	cvta.to.global.u64 	%rd5, %rd2;
	cvta.to.global.u64 	%rd6, %rd3;
	div.s32 	%r7, %r1, %r2;
	mul.wide.s32 	%rd7, %r7, 4;
	add.s64 	%rd8, %rd6, %rd7;
	mul.wide.s32 	%rd9, %r1, 4;
	add.s64 	%rd10, %rd4, %rd9;
	ld.global.u32 	%r8, [%rd10];
	mul.lo.s32 	%r9, %r7, %r2;
	sub.s32 	%r10, %r1, %r9;
	mul.wide.s32 	%rd11, %r10, 4;
	add.s64 	%rd12, %rd5, %rd11;
	ld.global.u32 	%r11, [%rd12];
	mul.lo.s32 	%r12, %r11, %r8;
	atom.global.add.u32 	%r13, [%rd8], %r12;
$L__BB0_2:
	ret;

}
	// .globl	_Z7kernelxPiS_S_i
.visible .entry _Z7kernelxPiS_S_i(
	.param .u64 .ptr .align 1 _Z7kernelxPiS_S_i_param_0,
	.param .u64 .ptr .align 1 _Z7kernelxPiS_S_i_param_1,
	.param .u64 .ptr .align 1 _Z7kernelxPiS_S_i_param_2,
	.param .u32 _Z7kernelxPiS_S_i_param_3
)
{
	.reg .pred 	%p<12>;
	.reg .b32 	%r<155>;
	.reg .b64 	%rd<63>;

	ld.param.u64 	%rd12, [_Z7kernelxPiS_S_i_param_1];
	ld.param.u64 	%rd13, [_Z7kernelxPiS_S_i_param_2];
	ld.param.u32 	%r22, [_Z7kernelxPiS_S_i_param_3];
	cvta.to.global.u64 	%rd1, %rd13;
	mov.u32 	%r23, %tid.x;
	mov.u32 	%r24, %ctaid.x;
	mov.u32 	%r25, %ntid.x;
	mad.lo.s32 	%r1, %r24, %r25, %r23;
	setp.ge.s32 	%p1, %r1, %r22;
	setp.lt.s32 	%p2, %r22, 1;
	or.pred  	%p3, %p1, %p2;
	@%p3 bra 	$L__BB1_13;
	cvta.to.global.u64 	%rd14, %rd12;
	mul.wide.s32 	%rd15, %r1, 4;
	add.s64 	%rd2, %rd14, %rd15;
	add.s32 	%r27, %r22, -1;
	setp.lt.u32 	%p4, %r27, 15;
	mov.b32 	%r151, 0;
	@%p4 bra 	$L__BB1_4;
	and.b32  	%r151, %r22, 2147483632;
	neg.s32 	%r149, %r151;
	add.s64 	%rd61, %rd1, 32;
	mul.wide.u32 	%rd19, %r22, 4;
	shl.b32 	%r93, %r22, 4;
	mov.u32 	%r148, %r1;
$L__BB1_3:
	.pragma "nounroll";
	ld.param.u64 	%rd58, [_Z7kernelxPiS_S_i_param_0];
	cvta.to.global.u64 	%rd16, %rd58;
	mul.wide.s32 	%rd17, %r148, 4;
	add.s64 	%rd18, %rd16, %rd17;
	ld.global.u32 	%r29, [%rd18];
	ld.global.u32 	%r30, [%rd2];
	mul.lo.s32 	%r31, %r30, %r29;
	atom.global.add.u32 	%r32, [%rd61+-32], %r31;
	add.s64 	%rd20, %rd18, %rd19;
	ld.global.u32 	%r33, [%rd20];
	ld.global.u32 	%r34, [%rd2];
	mul.lo.s32 	%r35, %r34, %r33;
	atom.global.add.u32 	%r36, [%rd61+-28], %r35;
	add.s64 	%rd21, %rd20, %rd19;
	ld.global.u32 	%r37, [%rd21];
	ld.global.u32 	%r38, [%rd2];
	mul.lo.s32 	%r39, %r38, %r37;
	atom.global.add.u32 	%r40, [%rd61+-24], %r39;
	add.s64 	%rd22, %rd21, %rd19;
	ld.global.u32 	%r41, [%rd22];
	ld.global.u32 	%r42, [%rd2];
	mul.lo.s32 	%r43, %r42, %r41;
	atom.global.add.u32 	%r44, [%rd61+-20], %r43;
	add.s64 	%rd23, %rd22, %rd19;
	ld.global.u32 	%r45, [%rd23];
	ld.global.u32 	%r46, [%rd2];
	mul.lo.s32 	%r47, %r46, %r45;
	atom.global.add.u32 	%r48, [%rd61+-16], %r47;
	add.s64 	%rd24, %rd23, %rd19;
	ld.global.u32 	%r49, [%rd24];
	ld.global.u32 	%r50, [%rd2];
	mul.lo.s32 	%r51, %r50, %r49;
	atom.global.add.u32 	%r52, [%rd61+-12], %r51;
	add.s64 	%rd25, %rd24, %rd19;
	ld.global.u32 	%r53, [%rd25];
	ld.global.u32 	%r54, [%rd2];
	mul.lo.s32 	%r55, %r54, %r53;
	atom.global.add.u32 	%r56, [%rd61+-8], %r55;
	add.s64 	%rd26, %rd25, %rd19;
	ld.global.u32 	%r57, [%rd26];
	ld.global.u32 	%r58, [%rd2];
	mul.lo.s32 	%r59, %r58, %r57;
	atom.global.add.u32 	%r60, [%rd61+-4], %r59;
	add.s64 	%rd27, %rd26, %rd19;
	ld.global.u32 	%r61, [%rd27];
	ld.global.u32 	%r62, [%rd2];
	mul.lo.s32 	%r63, %r62, %r61;
	atom.global.add.u32 	%r64, [%rd61], %r63;
	add.s64 	%rd28, %rd27, %rd19;
	ld.global.u32 	%r65, [%rd28];
	ld.global.u32 	%r66, [%rd2];
	mul.lo.s32 	%r67, %r66, %r65;
	atom.global.add.u32 	%r68, [%rd61+4], %r67;
	add.s64 	%rd29, %rd28, %rd19;
	ld.global.u32 	%r69, [%rd29];
	ld.global.u32 	%r70, [%rd2];
	mul.lo.s32 	%r71, %r70, %r69;
	atom.global.add.u32 	%r72, [%rd61+8], %r71;
	add.s64 	%rd30, %rd29, %rd19;
	ld.global.u32 	%r73, [%rd30];
	ld.global.u32 	%r74, [%rd2];
	mul.lo.s32 	%r75, %r74, %r73;
	atom.global.add.u32 	%r76, [%rd61+12], %r75;
	add.s64 	%rd31, %rd30, %rd19;
	ld.global.u32 	%r77, [%rd31];
	ld.global.u32 	%r78, [%rd2];
	mul.lo.s32 	%r79, %r78, %r77;
	atom.global.add.u32 	%r80, [%rd61+16], %r79;
	add.s64 	%rd32, %rd31, %rd19;
	ld.global.u32 	%r81, [%rd32];
	ld.global.u32 	%r82, [%rd2];
	mul.lo.s32 	%r83, %r82, %r81;
	atom.global.add.u32 	%r84, [%rd61+20], %r83;
	add.s64 	%rd33, %rd32, %rd19;
	ld.global.u32 	%r85, [%rd33];
	ld.global.u32 	%r86, [%rd2];
	mul.lo.s32 	%r87, %r86, %r85;
	atom.global.add.u32 	%r88, [%rd61+24], %r87;
	add.s64 	%rd34, %rd33, %rd19;
	ld.global.u32 	%r89, [%rd34];
	ld.global.u32 	%r90, [%rd2];
	mul.lo.s32 	%r91, %r90, %r89;
	atom.global.add.u32 	%r92, [%rd61+28], %r91;
	add.s32 	%r149, %r149, 16;
	add.s32 	%r148, %r148, %r93;
	add.s64 	%rd61, %rd61, 64;
	setp.ne.s32 	%p5, %r149, 0;
	@%p5 bra 	$L__BB1_3;
$L__BB1_4:
	and.b32  	%r9, %r22, 15;
	setp.eq.s32 	%p6, %r9, 0;
	@%p6 bra 	$L__BB1_13;
	ld.param.u64 	%rd60, [_Z7kernelxPiS_S_i_param_2];
	ld.param.u64 	%rd59, [_Z7kernelxPiS_S_i_param_0];
	cvta.to.global.u64 	%rd6, %rd59;
	cvta.to.global.u64 	%rd7, %rd60;
	and.b32  	%r10, %r22, 7;
	setp.lt.u32 	%p7, %r9, 8;
	@%p7 bra 	$L__BB1_7;
	mul.wide.u32 	%rd35, %r151, 4;
	add.s64 	%rd36, %rd7, %rd35;
	mad.lo.s32 	%r94, %r151, %r22, %r1;
	mul.wide.s32 	%rd37, %r94, 4;
	add.s64 	%rd38, %rd6, %rd37;
	ld.global.u32 	%r95, [%rd38];
	ld.global.u32 	%r96, [%rd2];
	mul.lo.s32 	%r97, %r96, %r95;
	atom.global.add.u32 	%r98, [%rd36], %r97;
	mul.wide.u32 	%rd39, %r22, 4;
	add.s64 	%rd40, %rd38, %rd39;
	ld.global.u32 	%r99, [%rd40];
	ld.global.u32 	%r100, [%rd2];
	mul.lo.s32 	%r101, %r100, %r99;
	atom.global.add.u32 	%r102, [%rd36+4], %r101;
	add.s64 	%rd41, %rd40, %rd39;
	ld.global.u32 	%r103, [%rd41];
	ld.global.u32 	%r104, [%rd2];
	mul.lo.s32 	%r105, %r104, %r103;
	atom.global.add.u32 	%r106, [%rd36+8], %r105;
	add.s64 	%rd42, %rd41, %rd39;
	ld.global.u32 	%r107, [%rd42];
	ld.global.u32 	%r108, [%rd2];
	mul.lo.s32 	%r109, %r108, %r107;
	atom.global.add.u32 	%r110, [%rd36+12], %r109;
	add.s64 	%rd43, %rd42, %rd39;
	ld.global.u32 	%r111, [%rd43];
	ld.global.u32 	%r112, [%rd2];
	mul.lo.s32 	%r113, %r112, %r111;
	atom.global.add.u32 	%r114, [%rd36+16], %r113;
	add.s64 	%rd44, %rd43, %rd39;
	ld.global.u32 	%r115, [%rd44];
	ld.global.u32 	%r116, [%rd2];
	mul.lo.s32 	%r117, %r116, %r115;
	atom.global.add.u32 	%r118, [%rd36+20], %r117;
	add.s64 	%rd45, %rd44, %rd39;
	ld.global.u32 	%r119, [%rd45];
	ld.global.u32 	%r120, [%rd2];
	mul.lo.s32 	%r121, %r120, %r119;
	atom.global.add.u32 	%r122, [%rd36+24], %r121;
	add.s64 	%rd46, %rd45, %rd39;
	ld.global.u32 	%r123, [%rd46];
	ld.global.u32 	%r124, [%rd2];
	mul.lo.s32 	%r125, %r124, %r123;
	atom.global.add.u32 	%r126, [%rd36+28], %r125;
	add.s32 	%r151, %r151, 8;
$L__BB1_7:
	setp.eq.s32 	%p8, %r10, 0;
	@%p8 bra 	$L__BB1_13;
	and.b32  	%r13, %r22, 3;
	setp.lt.u32 	%p9, %r10, 4;
	@%p9 bra 	$L__BB1_10;
	mul.wide.u32 	%rd47, %r151, 4;
	add.s64 	%rd48, %rd7, %rd47;
	mad.lo.s32 	%r127, %r151, %r22, %r1;
	mul.wide.s32 	%rd49, %r127, 4;
	add.s64 	%rd50, %rd6, %rd49;
	ld.global.u32 	%r128, [%rd50];
	ld.global.u32 	%r129, [%rd2];
	mul.lo.s32 	%r130, %r129, %r128;
	atom.global.add.u32 	%r131, [%rd48], %r130;
	mul.wide.u32 	%rd51, %r22, 4;
	add.s64 	%rd52, %rd50, %rd51;
	ld.global.u32 	%r132, [%rd52];
	ld.global.u32 	%r133, [%rd2];
	mul.lo.s32 	%r134, %r133, %r132;
	atom.global.add.u32 	%r135, [%rd48+4], %r134;
	add.s64 	%rd53, %rd52, %rd51;
	ld.global.u32 	%r136, [%rd53];
	ld.global.u32 	%r137, [%rd2];
	mul.lo.s32 	%r138, %r137, %r136;
	atom.global.add.u32 	%r139, [%rd48+8], %r138;
	add.s64 	%rd54, %rd53, %rd51;
	ld.global.u32 	%r140, [%rd54];
	ld.global.u32 	%r141, [%rd2];
	mul.lo.s32 	%r142, %r141, %r140;
	atom.global.add.u32 	%r143, [%rd48+12], %r142;
	add.s32 	%r151, %r151, 4;
$L__BB1_10:
	setp.eq.s32 	%p10, %r13, 0;
	@%p10 bra 	$L__BB1_13;
	mad.lo.s32 	%r154, %r151, %r22, %r1;
	mul.wide.u32 	%rd55, %r151, 4;
	add.s64 	%rd62, %rd7, %rd55;
	neg.s32 	%r153, %r13;
$L__BB1_12:
	.pragma "nounroll";
	mul.wide.s32 	%rd56, %r154, 4;
	add.s64 	%rd57, %rd6, %rd56;
	ld.global.u32 	%r144, [%rd57];
	ld.global.u32 	%r145, [%rd2];
	mul.lo.s32 	%r146, %r145, %r144;
	atom.global.add.u32 	%r147, [%rd62], %r146;
	add.s32 	%r154, %r154, %r22;
	add.s64 	%rd62, %rd62, 4;
	add.s32 	%r153, %r153, 1;
	setp.ne.s32 	%p11, %r153, 0;
	@%p11 bra 	$L__BB1_12;
$L__BB1_13:
	ret;

}
	// .globl	_Z7kernelbPiS_S_i
.visible .entry _Z7kernelbPiS_S_i(
	.param .u64 .ptr .align 1 _Z7kernelbPiS_S_i_param_0,
	.param .u64 .ptr .align 1 _Z7kernelbPiS_S_i_param_1,
	.param .u64 .ptr .align 1 _Z7kernelbPiS_S_i_param_2,
	.param .u32 _Z7kernelbPiS_S_i_param_3
)
{
	.reg .pred 	%p<11>;
	.reg .b32 	%r<147>;
	.reg .b64 	%rd<31>;

	ld.param.u64 	%rd11, [_Z7kernelbPiS_S_i_param_0];
	ld.param.u64 	%rd12, [_Z7kernelbPiS_S_i_param_1];
	ld.param.u64 	%rd10, [_Z7kernelbPiS_S_i_param_2];
	ld.param.u32 	%r36, [_Z7kernelbPiS_S_i_param_3];
	cvta.to.global.u64 	%rd1, %rd12;
	cvta.to.global.u64 	%rd2, %rd11;
	mov.u32 	%r37, %tid.x;
	mov.u32 	%r38, %ctaid.x;
	mov.u32 	%r39, %ntid.x;
	mad.lo.s32 	%r1, %r38, %r39, %r37;
	setp.ge.s32 	%p1, %r1, %r36;
	@%p1 bra 	$L__BB2_15;
	setp.lt.s32 	%p2, %r36, 1;
	mov.b32 	%r146, 0;
	@%p2 bra 	$L__BB2_14;
	mul.lo.s32 	%r2, %r36, %r1;
	and.b32  	%r3, %r36, 15;
	setp.lt.u32 	%p3, %r36, 16;
	mov.b32 	%r138, 0;
	mov.u32 	%r146, %r138;
	@%p3 bra 	$L__BB2_5;
	and.b32  	%r138, %r36, 2147483632;
	neg.s32 	%r132, %r138;
	add.s64 	%rd3, %rd2, 32;
	add.s64 	%rd29, %rd1, 32;
	mov.b32 	%r146, 0;
	mov.u32 	%r131, %r2;
$L__BB2_4:
	.pragma "nounroll";
	mul.wide.s32 	%rd13, %r131, 4;
	add.s64 	%rd14, %rd3, %rd13;
	ld.global.u32 	%r44, [%rd14+-32];
	ld.global.u32 	%r45, [%rd29+-32];
	mad.lo.s32 	%r46, %r45, %r44, %r146;
	ld.global.u32 	%r47, [%rd14+-28];
	ld.global.u32 	%r48, [%rd29+-28];
	mad.lo.s32 	%r49, %r48, %r47, %r46;
	ld.global.u32 	%r50, [%rd14+-24];
	ld.global.u32 	%r51, [%rd29+-24];
	mad.lo.s32 	%r52, %r51, %r50, %r49;
	ld.global.u32 	%r53, [%rd14+-20];
	ld.global.u32 	%r54, [%rd29+-20];
	mad.lo.s32 	%r55, %r54, %r53, %r52;
	ld.global.u32 	%r56, [%rd14+-16];
	ld.global.u32 	%r57, [%rd29+-16];
	mad.lo.s32 	%r58, %r57, %r56, %r55;
	ld.global.u32 	%r59, [%rd14+-12];
	ld.global.u32 	%r60, [%rd29+-12];
	mad.lo.s32 	%r61, %r60, %r59, %r58;
	ld.global.u32 	%r62, [%rd14+-8];
	ld.global.u32 	%r63, [%rd29+-8];
	mad.lo.s32 	%r64, %r63, %r62, %r61;
	ld.global.u32 	%r65, [%rd14+-4];
	ld.global.u32 	%r66, [%rd29+-4];
	mad.lo.s32 	%r67, %r66, %r65, %r64;
	ld.global.u32 	%r68, [%rd14];
	ld.global.u32 	%r69, [%rd29];
	mad.lo.s32 	%r70, %r69, %r68, %r67;
	ld.global.u32 	%r71, [%rd14+4];
	ld.global.u32 	%r72, [%rd29+4];
	mad.lo.s32 	%r73, %r72, %r71, %r70;
	ld.global.u32 	%r74, [%rd14+8];
	ld.global.u32 	%r75, [%rd29+8];
	mad.lo.s32 	%r76, %r75, %r74, %r73;
	ld.global.u32 	%r77, [%rd14+12];
	ld.global.u32 	%r78, [%rd29+12];
	mad.lo.s32 	%r79, %r78, %r77, %r76;
	ld.global.u32 	%r80, [%rd14+16];
	ld.global.u32 	%r81, [%rd29+16];
	mad.lo.s32 	%r82, %r81, %r80, %r79;
	ld.global.u32 	%r83, [%rd14+20];
	ld.global.u32 	%r84, [%rd29+20];
	mad.lo.s32 	%r85, %r84, %r83, %r82;
	ld.global.u32 	%r86, [%rd14+24];
	ld.global.u32 	%r87, [%rd29+24];
	mad.lo.s32 	%r88, %r87, %r86, %r85;
	ld.global.u32 	%r89, [%rd14+28];
	ld.global.u32 	%r90, [%rd29+28];
	mad.lo.s32 	%r146, %r90, %r89, %r88;
	add.s32 	%r132, %r132, 16;
	add.s32 	%r131, %r131, 16;
	add.s64 	%rd29, %rd29, 64;
	setp.ne.s32 	%p4, %r132, 0;
	@%p4 bra 	$L__BB2_4;
$L__BB2_5:
	setp.eq.s32 	%p5, %r3, 0;
	@%p5 bra 	$L__BB2_14;
	and.b32  	%r15, %r36, 7;
	setp.lt.u32 	%p6, %r3, 8;
	@%p6 bra 	$L__BB2_8;
	add.s32 	%r92, %r138, %r2;
	mul.wide.s32 	%rd15, %r92, 4;
	add.s64 	%rd16, %rd2, %rd15;
	ld.global.u32 	%r93, [%rd16];
	mul.wide.u32 	%rd17, %r138, 4;
	add.s64 	%rd18, %rd1, %rd17;
	ld.global.u32 	%r94, [%rd18];
	mad.lo.s32 	%r95, %r94, %r93, %r146;
	ld.global.u32 	%r96, [%rd16+4];
	ld.global.u32 	%r97, [%rd18+4];
	mad.lo.s32 	%r98, %r97, %r96, %r95;
	ld.global.u32 	%r99, [%rd16+8];
	ld.global.u32 	%r100, [%rd18+8];
	mad.lo.s32 	%r101, %r100, %r99, %r98;
	ld.global.u32 	%r102, [%rd16+12];
	ld.global.u32 	%r103, [%rd18+12];
	mad.lo.s32 	%r104, %r103, %r102, %r101;
	ld.global.u32 	%r105, [%rd16+16];
	ld.global.u32 	%r106, [%rd18+16];
	mad.lo.s32 	%r107, %r106, %r105, %r104;
	ld.global.u32 	%r108, [%rd16+20];
	ld.global.u32 	%r109, [%rd18+20];
	mad.lo.s32 	%r110, %r109, %r108, %r107;
	ld.global.u32 	%r111, [%rd16+24];
	ld.global.u32 	%r112, [%rd18+24];
	mad.lo.s32 	%r113, %r112, %r111, %r110;
	ld.global.u32 	%r114, [%rd16+28];
	ld.global.u32 	%r115, [%rd18+28];
	mad.lo.s32 	%r146, %r115, %r114, %r113;
	add.s32 	%r138, %r138, 8;
$L__BB2_8:
	setp.eq.s32 	%p7, %r15, 0;
	@%p7 bra 	$L__BB2_14;
	and.b32  	%r21, %r36, 3;
	setp.lt.u32 	%p8, %r15, 4;
	@%p8 bra 	$L__BB2_11;
	add.s32 	%r117, %r138, %r2;
	mul.wide.s32 	%rd19, %r117, 4;
	add.s64 	%rd20, %rd2, %rd19;
	ld.global.u32 	%r118, [%rd20];
	mul.wide.u32 	%rd21, %r138, 4;
	add.s64 	%rd22, %rd1, %rd21;
	ld.global.u32 	%r119, [%rd22];
	mad.lo.s32 	%r120, %r119, %r118, %r146;
	ld.global.u32 	%r121, [%rd20+4];
	ld.global.u32 	%r122, [%rd22+4];
	mad.lo.s32 	%r123, %r122, %r121, %r120;
	ld.global.u32 	%r124, [%rd20+8];
	ld.global.u32 	%r125, [%rd22+8];
	mad.lo.s32 	%r126, %r125, %r124, %r123;
	ld.global.u32 	%r127, [%rd20+12];
	ld.global.u32 	%r128, [%rd22+12];
	mad.lo.s32 	%r146, %r128, %r127, %r126;
	add.s32 	%r138, %r138, 4;
$L__BB2_11:
	setp.eq.s32 	%p9, %r21, 0;
	@%p9 bra 	$L__BB2_14;
	mul.wide.u32 	%rd23, %r138, 4;
	add.s64 	%rd30, %rd1, %rd23;
	add.s32 	%r144, %r138, %r2;
	neg.s32 	%r143, %r21;
$L__BB2_13:
	.pragma "nounroll";
	mul.wide.s32 	%rd24, %r144, 4;
	add.s64 	%rd25, %rd2, %rd24;
	ld.global.u32 	%r129, [%rd25];
	ld.global.u32 	%r130, [%rd30];
	mad.lo.s32 	%r146, %r130, %r129, %r146;
	add.s64 	%rd30, %rd30, 4;
	add.s32 	%r144, %r144, 1;
	add.s32 	%r143, %r143, 1;
	setp.ne.s32 	%p10, %r143, 0;
	@%p10 bra 	$L__BB2_13;
$L__BB2_14:
	cvta.to.global.u64 	%rd26, %rd10;
	mul.wide.s32 	%rd27, %r1, 4;
	add.s64 	%rd28, %rd26, %rd27;
	st.global.u32 	[%rd28], %r146;
$L__BB2_15:
	ret;

}
	// .globl	_Z9kernelRedPiS_S_i
.visible .entry _Z9kernelRedPiS_S_i(
	.param .u64 .ptr .align 1 _Z9kernelRedPiS_S_i_param_0,
	.param .u64 .ptr .align 1 _Z9kernelRedPiS_S_i_param_1,
	.param .u64 .ptr .align 1 _Z9kernelRedPiS_S_i_param_2,
	.param .u32 _Z9kernelRedPiS_S_i_param_3
)
{
	.reg .pred 	%p<4>;
	.reg .b32 	%r<90>;
	.reg .b64 	%rd<13>;
	// demoted variable
	.shared .align 4 .b8 _ZZ9kernelRedPiS_S_iE2ax[1024];
	ld.param.u64 	%rd1, [_Z9kernelRedPiS_S_i_param_0];
	ld.param.u64 	%rd2, [_Z9kernelRedPiS_S_i_param_1];
	ld.param.u64 	%rd3, [_Z9kernelRedPiS_S_i_param_2];
	ld.param.u32 	%r8, [_Z9kernelRedPiS_S_i_param_3];
	mov.u32 	%r1, %tid.x;
	mov.u32 	%r9, %ctaid.x;
	mov.u32 	%r10, %ntid.x;
	mad.lo.s32 	%r2, %r9, %r10, %r1;
	mul.lo.s32 	%r11, %r8, %r8;
	setp.ge.s32 	%p1, %r2, %r11;
	@%p1 bra 	$L__BB3_5;
	cvta.to.global.u64 	%rd4, %rd1;
	cvta.to.global.u64 	%rd5, %rd2;
	div.s32 	%r3, %r2, %r8;
	mul.lo.s32 	%r12, %r3, %r8;
	sub.s32 	%r13, %r2, %r12;
	mul.wide.s32 	%rd6, %r2, 4;
	add.s64 	%rd7, %rd4, %rd6;
	ld.global.u32 	%r14, [%rd7];
	mul.wide.s32 	%rd8, %r13, 4;
	add.s64 	%rd9, %rd5, %rd8;
	ld.global.u32 	%r15, [%rd9];
	mul.lo.s32 	%r16, %r15, %r14;
	shl.b32 	%r17, %r1, 2;
	mov.u32 	%r18, _ZZ9kernelRedPiS_S_iE2ax;
	add.s32 	%r19, %r18, %r17;
	st.shared.u32 	[%r19], %r16;
	bar.sync 	0;
	setp.ne.s32 	%p2, %r1, 0;
	@%p2 bra 	$L__BB3_5;
	mov.b32 	%r89, 0;
	mov.b32 	%r88, 64;
$L__BB3_3:
	add.s32 	%r23, %r18, %r88;
	ld.shared.u32 	%r24, [%r23+-64];
	add.s32 	%r25, %r24, %r89;
	ld.shared.u32 	%r26, [%r23+-60];
	add.s32 	%r27, %r26, %r25;
	ld.shared.u32 	%r28, [%r23+-56];
	add.s32 	%r29, %r28, %r27;
	ld.shared.u32 	%r30, [%r23+-52];
	add.s32 	%r31, %r30, %r29;
	ld.shared.u32 	%r32, [%r23+-48];
	add.s32 	%r33, %r32, %r31;
	ld.shared.u32 	%r34, [%r23+-44];
	add.s32 	%r35, %r34, %r33;
	ld.shared.u32 	%r36, [%r23+-40];
	add.s32 	%r37, %r36, %r35;
	ld.shared.u32 	%r38, [%r23+-36];
	add.s32 	%r39, %r38, %r37;
	ld.shared.u32 	%r40, [%r23+-32];
	add.s32 	%r41, %r40, %r39;
	ld.shared.u32 	%r42, [%r23+-28];
	add.s32 	%r43, %r42, %r41;
	ld.shared.u32 	%r44, [%r23+-24];
	add.s32 	%r45, %r44, %r43;
	ld.shared.u32 	%r46, [%r23+-20];
	add.s32 	%r47, %r46, %r45;
	ld.shared.u32 	%r48, [%r23+-16];
	add.s32 	%r49, %r48, %r47;
	ld.shared.u32 	%r50, [%r23+-12];
	add.s32 	%r51, %r50, %r49;
	ld.shared.u32 	%r52, [%r23+-8];
	add.s32 	%r53, %r52, %r51;
	ld.shared.u32 	%r54, [%r23+-4];
	add.s32 	%r55, %r54, %r53;
	ld.shared.u32 	%r56, [%r23];
	add.s32 	%r57, %r56, %r55;
	ld.shared.u32 	%r58, [%r23+4];
	add.s32 	%r59, %r58, %r57;
	ld.shared.u32 	%r60, [%r23+8];
	add.s32 	%r61, %r60, %r59;
	ld.shared.u32 	%r62, [%r23+12];
	add.s32 	%r63, %r62, %r61;
	ld.shared.u32 	%r64, [%r23+16];
	add.s32 	%r65, %r64, %r63;
	ld.shared.u32 	%r66, [%r23+20];
	add.s32 	%r67, %r66, %r65;
	ld.shared.u32 	%r68, [%r23+24];
	add.s32 	%r69, %r68, %r67;
	ld.shared.u32 	%r70, [%r23+28];
	add.s32 	%r71, %r70, %r69;
	ld.shared.u32 	%r72, [%r23+32];
	add.s32 	%r73, %r72, %r71;
	ld.shared.u32 	%r74, [%r23+36];
	add.s32 	%r75, %r74, %r73;
	ld.shared.u32 	%r76, [%r23+40];
	add.s32 	%r77, %r76, %r75;
	ld.shared.u32 	%r78, [%r23+44];
	add.s32 	%r79, %r78, %r77;
	ld.shared.u32 	%r80, [%r23+48];
	add.s32 	%r81, %r80, %r79;
	ld.shared.u32 	%r82, [%r23+52];
	add.s32 	%r83, %r82, %r81;
	ld.shared.u32 	%r84, [%r23+56];
	add.s32 	%r85, %r84, %r83;
	ld.shared.u32 	%r86, [%r23+60];
	add.s32 	%r89, %r86, %r85;
	add.s32 	%r88, %r88, 128;
	setp.ne.s32 	%p3, %r88, 1088;
	@%p3 bra 	$L__BB3_3;
	bar.sync 	0;
	cvta.to.global.u64 	%rd10, %rd3;
	mul.wide.s32 	%rd11, %r3, 4;
	add.s64 	%rd12, %rd10, %rd11;
	atom.global.add.u32 	%r87, [%rd12], %r89;
	bar.sync 	0;
$L__BB3_5:
	ret;

}


// ===== COMPILED SASS (sm_100) =====

	.target	sm_100

	.elftype	@"ET_EXEC"


//--------------------- .note.nv.tkinfo           --------------------------
	.section	.note.nv.tkinfo,"",@"SHT_NOTE"
	.sectionflags	@"SHF_NOTE_NV_TKINFO"
	.tkinfo
        /*0018*/ 	.word	0x00000002
        /*0030*/ 	.string	""
        /*0030*/ 	.string	"ptxas"
        /*0030*/ 	.string	"Cuda compilation tools, release 13.0, V13.0.88"
        /*0030*/ 	.string	"Build cuda_13.0.r13.0/compiler.36424714_0"
        /*0030*/ 	.string	"-arch sm_100 -m 64 "



//--------------------- .note.nv.cuinfo           --------------------------
	.section	.note.nv.cuinfo,"",@"SHT_NOTE"
	.sectionflags	@"SHF_NOTE_NV_CUINFO"
        /*0018*/ 	.short	0x0002
        /*001a*/ 	.short	0x0064
        /*001c*/ 	.short	0x0082
	.zero		2


//--------------------- .nv.info                  --------------------------
	.section	.nv.info,"",@"SHT_CUDA_INFO"
	.align	4


	//----- nvinfo : EIATTR_REGCOUNT
	.align		4
        /*0000*/ 	.byte	0x04, 0x2f
        /*0002*/ 	.short	(.L_1 - .L_0)
	.align		4
.L_0:
        /*0004*/ 	.word	index@(_Z7kernelAPiS_S_i)
        /*0008*/ 	.word	0x0000000e


	//----- nvinfo : EIATTR_FRAME_SIZE
	.align		4
.L_1:
        /*000c*/ 	.byte	0x04, 0x11
        /*000e*/ 	.short	(.L_3 - .L_2)
	.align		4
.L_2:
        /*0010*/ 	.word	index@(_Z7kernelAPiS_S_i)
        /*0014*/ 	.word	0x00000000


	//----- nvinfo : EIATTR_REGCOUNT
	.align		4
.L_3:
        /*0018*/ 	.byte	0x04, 0x2f
        /*001a*/ 	.short	(.L_5 - .L_4)
	.align		4
.L_4:
        /*001c*/ 	.word	index@(_Z7kernelxPiS_S_i)
        /*0020*/ 	.word	0x00000018


	//----- nvinfo : EIATTR_FRAME_SIZE
	.align		4
.L_5:
        /*0024*/ 	.byte	0x04, 0x11
        /*0026*/ 	.short	(.L_7 - .L_6)
	.align		4
.L_6:
        /*0028*/ 	.word	index@(_Z7kernelxPiS_S_i)
        /*002c*/ 	.word	0x00000000


	//----- nvinfo : EIATTR_REGCOUNT
	.align		4
.L_7:
        /*0030*/ 	.byte	0x04, 0x2f
        /*0032*/ 	.short	(.L_9 - .L_8)
	.align		4
.L_8:
        /*0034*/ 	.word	index@(_Z7kernelbPiS_S_i)
        /*0038*/ 	.word	0x0000001e


	//----- nvinfo : EIATTR_FRAME_SIZE
	.align		4
.L_9:
        /*003c*/ 	.byte	0x04, 0x11
        /*003e*/ 	.short	(.L_11 - .L_10)
	.align		4
.L_10:
        /*0040*/ 	.word	index@(_Z7kernelbPiS_S_i)
        /*0044*/ 	.word	0x00000000


	//----- nvinfo : EIATTR_REGCOUNT
	.align		4
.L_11:
        /*0048*/ 	.byte	0x04, 0x2f
        /*004a*/ 	.short	(.L_13 - .L_12)
	.align		4
.L_12:
        /*004c*/ 	.word	index@(_Z9kernelRedPiS_S_i)
        /*0050*/ 	.word	0x0000001e


	//----- nvinfo : EIATTR_FRAME_SIZE
	.align		4
.L_13:
        /*0054*/ 	.byte	0x04, 0x11
        /*0056*/ 	.short	(.L_15 - .L_14)
	.align		4
.L_14:
        /*0058*/ 	.word	index@(_Z9kernelRedPiS_S_i)
        /*005c*/ 	.word	0x00000000


	//----- nvinfo : EIATTR_MIN_STACK_SIZE
	.align		4
.L_15:
        /*0060*/ 	.byte	0x04, 0x12
        /*0062*/ 	.short	(.L_17 - .L_16)
	.align		4
.L_16:
        /*0064*/ 	.word	index@(_Z9kernelRedPiS_S_i)
        /*0068*/ 	.word	0x00000000


	//----- nvinfo : EIATTR_MIN_STACK_SIZE
	.align		4
.L_17:
        /*006c*/ 	.byte	0x04, 0x12
        /*006e*/ 	.short	(.L_19 - .L_18)
	.align		4
.L_18:
        /*0070*/ 	.word	index@(_Z7kernelbPiS_S_i)
        /*0074*/ 	.word	0x00000000


	//----- nvinfo : EIATTR_MIN_STACK_SIZE
	.align		4
.L_19:
        /*0078*/ 	.byte	0x04, 0x12
        /*007a*/ 	.short	(.L_21 - .L_20)
	.align		4
.L_20:
        /*007c*/ 	.word	index@(_Z7kernelxPiS_S_i)
        /*0080*/ 	.word	0x00000000


	//----- nvinfo : EIATTR_MIN_STACK_SIZE
	.align		4
.L_21:
        /*0084*/ 	.byte	0x04, 0x12
        /*0086*/ 	.short	(.L_23 - .L_22)
	.align		4
.L_22:
        /*0088*/ 	.word	index@(_Z7kernelAPiS_S_i)
        /*008c*/ 	.word	0x00000000
.L_23:


//--------------------- .nv.compat                --------------------------
	.section	.nv.compat,"",@"SHT_CUDA_COMPAT_INFO"
	.align	4
        /*0000*/ 	.byte	0x02, 0x09, 0x00, 0x00, 0x02, 0x02, 0x01, 0x00, 0x02, 0x05, 0x05, 0x00, 0x03, 0x07, 0x01, 0x01
        /*0010*/ 	.byte	0x02, 0x03, 0x00, 0x00, 0x02, 0x06, 0x01, 0x00, 0x04, 0x0b, 0x08, 0x00, 0x09, 0x00, 0x00, 0x00
        /*0020*/ 	.byte	0x00, 0x00, 0x00, 0x00


//--------------------- .nv.info._Z9kernelRedPiS_S_i --------------------------
	.section	.nv.info._Z9kernelRedPiS_S_i,"",@"SHT_CUDA_INFO"
	.sectionflags	@""
	.align	4


	//----- nvinfo : EIATTR_CUDA_API_VERSION
	.align		4
        /*0000*/ 	.byte	0x04, 0x37
        /*0002*/ 	.short	(.L_25 - .L_24)
.L_24:
        /*0004*/ 	.word	0x00000082


	//----- nvinfo : EIATTR_KPARAM_INFO
	.align		4
.L_25:
        /*0008*/ 	.byte	0x04, 0x17
        /*000a*/ 	.short	(.L_27 - .L_26)
.L_26:
        /*000c*/ 	.word	0x00000000
        /*0010*/ 	.short	0x0003
        /*0012*/ 	.short	0x0018
        /*0014*/ 	.byte	0x00, 0xf0, 0x11, 0x00


	//----- nvinfo : EIATTR_KPARAM_INFO
	.align		4
.L_27:
        /*0018*/ 	.byte	0x04, 0x17
        /*001a*/ 	.short	(.L_29 - .L_28)
.L_28:
        /*001c*/ 	.word	0x00000000
        /*0020*/ 	.short	0x0002
        /*0022*/ 	.short	0x0010
        /*0024*/ 	.byte	0x00, 0xf5, 0x21, 0x00


	//----- nvinfo : EIATTR_KPARAM_INFO
	.align		4
.L_29:
        /*0028*/ 	.byte	0x04, 0x17
        /*002a*/ 	.short	(.L_31 - .L_30)
.L_30:
        /*002c*/ 	.word	0x00000000
        /*0030*/ 	.short	0x0001
        /*0032*/ 	.short	0x0008
        /*0034*/ 	.byte	0x00, 0xf5, 0x21, 0x00


	//----- nvinfo : EIATTR_KPARAM_INFO
	.align		4
.L_31:
        /*0038*/ 	.byte	0x04, 0x17
        /*003a*/ 	.short	(.L_33 - .L_32)
.L_32:
        /*003c*/ 	.word	0x00000000
        /*0040*/ 	.short	0x0000
        /*0042*/ 	.short	0x0000
        /*0044*/ 	.byte	0x00, 0xf5, 0x21, 0x00


	//----- nvinfo : EIATTR_SPARSE_MMA_MASK
	.align		4
.L_33:
        /*0048*/ 	.byte	0x03, 0x50
        /*004a*/ 	.short	0x0000


	//----- nvinfo : EIATTR_MAXREG_COUNT
	.align		4
        /*004c*/ 	.byte	0x03, 0x1b
        /*004e*/ 	.short	0x00ff


	//----- nvinfo : EIATTR_NUM_BARRIERS
	.align		4
        /*0050*/ 	.byte	0x02, 0x4c
        /*0052*/ 	.byte	0x01
	.zero		1


	//----- nvinfo : EIATTR_MERCURY_ISA_VERSION
	.align		4
        /*0054*/ 	.byte	0x03, 0x5f
        /*0056*/ 	.short	0x0101


	//----- nvinfo : EIATTR_VRC_CTA_INIT_COUNT
	.align		4
        /*0058*/ 	.byte	0x02, 0x4a
	.zero		1
	.zero		1


	//----- nvinfo : EIATTR_EXIT_INSTR_OFFSETS
	.align		4
        /*005c*/ 	.byte	0x04, 0x1c
        /*005e*/ 	.short	(.L_35 - .L_34)


	//   ....[0]....
.L_34:
        /*0060*/ 	.word	0x00000080


	//   ....[1]....
        /*0064*/ 	.word	0x00000320


	//   ....[2]....
        /*0068*/ 	.word	0x00000550


	//----- nvinfo : EIATTR_CBANK_PARAM_SIZE
	.align		4
.L_35:
        /*006c*/ 	.byte	0x03, 0x19
        /*006e*/ 	.short	0x001c


	//----- nvinfo : EIATTR_PARAM_CBANK
	.align		4
        /*0070*/ 	.byte	0x04, 0x0a
        /*0072*/ 	.short	(.L_37 - .L_36)
	.align		4
.L_36:
        /*0074*/ 	.word	index@(.nv.constant0._Z9kernelRedPiS_S_i)
        /*0078*/ 	.short	0x0380
        /*007a*/ 	.short	0x001c


	//----- nvinfo : EIATTR_SW_WAR
	.align		4
.L_37:
        /*007c*/ 	.byte	0x04, 0x36
        /*007e*/ 	.short	(.L_39 - .L_38)
.L_38:
        /*0080*/ 	.word	0x00000008
.L_39:


//--------------------- .nv.info._Z7kernelbPiS_S_i --------------------------
	.section	.nv.info._Z7kernelbPiS_S_i,"",@"SHT_CUDA_INFO"
	.sectionflags	@""
	.align	4


	//----- nvinfo : EIATTR_CUDA_API_VERSION
	.align		4
        /*0000*/ 	.byte	0x04, 0x37
        /*0002*/ 	.short	(.L_41 - .L_40)
.L_40:
        /*0004*/ 	.word	0x00000082


	//----- nvinfo : EIATTR_KPARAM_INFO
	.align		4
.L_41:
        /*0008*/ 	.byte	0x04, 0x17
        /*000a*/ 	.short	(.L_43 - .L_42)
.L_42:
        /*000c*/ 	.word	0x00000000
        /*0010*/ 	.short	0x0003
        /*0012*/ 	.short	0x0018
        /*0014*/ 	.byte	0x00, 0xf0, 0x11, 0x00


	//----- nvinfo : EIATTR_KPARAM_INFO
	.align		4
.L_43:
        /*0018*/ 	.byte	0x04, 0x17
        /*001a*/ 	.short	(.L_45 - .L_44)
.L_44:
        /*001c*/ 	.word	0x00000000
        /*0020*/ 	.short	0x0002
        /*0022*/ 	.short	0x0010
        /*0024*/ 	.byte	0x00, 0xf5, 0x21, 0x00


	//----- nvinfo : EIATTR_KPARAM_INFO
	.align		4
.L_45:
        /*0028*/ 	.byte	0x04, 0x17
        /*002a*/ 	.short	(.L_47 - .L_46)
.L_46:
        /*002c*/ 	.word	0x00000000
        /*0030*/ 	.short	0x0001
        /*0032*/ 	.short	0x0008
        /*0034*/ 	.byte	0x00, 0xf5, 0x21, 0x00


	//----- nvinfo : EIATTR_KPARAM_INFO
	.align		4
.L_47:
        /*0038*/ 	.byte	0x04, 0x17
        /*003a*/ 	.short	(.L_49 - .L_48)
.L_48:
        /*003c*/ 	.word	0x00000000
        /*0040*/ 	.short	0x0000
        /*0042*/ 	.short	0x0000
        /*0044*/ 	.byte	0x00, 0xf5, 0x21, 0x00


	//----- nvinfo : EIATTR_SPARSE_MMA_MASK
	.align		4
.L_49:
        /*0048*/ 	.byte	0x03, 0x50
        /*004a*/ 	.short	0x0000


	//----- nvinfo : EIATTR_MAXREG_COUNT
	.align		4
        /*004c*/ 	.byte	0x03, 0x1b
        /*004e*/ 	.short	0x00ff


	//----- nvinfo : EIATTR_MERCURY_ISA_VERSION
	.align		4
        /*0050*/ 	.byte	0x03, 0x5f
        /*0052*/ 	.short	0x0101


	//----- nvinfo : EIATTR_VRC_CTA_INIT_COUNT
	.align		4
        /*0054*/ 	.byte	0x02, 0x4a
	.zero		1
	.zero		1


	//----- nvinfo : EIATTR_EXIT_INSTR_OFFSETS
	.align		4
        /*0058*/ 	.byte	0x04, 0x1c
        /*005a*/ 	.short	(.L_51 - .L_50)


	//   ....[0]....
.L_50:
        /*005c*/ 	.word	0x00000070


	//   ....[1]....
        /*0060*/ 	.word	0x00000a80


	//----- nvinfo : EIATTR_CBANK_PARAM_SIZE
	.align		4
.L_51:
        /*0064*/ 	.byte	0x03, 0x19
        /*0066*/ 	.short	0x001c


	//----- nvinfo : EIATTR_PARAM_CBANK
	.align		4
        /*0068*/ 	.byte	0x04, 0x0a
        /*006a*/ 	.short	(.L_53 - .L_52)
	.align		4
.L_52:
        /*006c*/ 	.word	index@(.nv.constant0._Z7kernelbPiS_S_i)
        /*0070*/ 	.short	0x0380
        /*0072*/ 	.short	0x001c


	//----- nvinfo : EIATTR_SW_WAR
	.align		4
.L_53:
        /*0074*/ 	.byte	0x04, 0x36
        /*0076*/ 	.short	(.L_55 - .L_54)
.L_54:
        /*0078*/ 	.word	0x00000008
.L_55:


//--------------------- .nv.info._Z7kernelxPiS_S_i --------------------------
	.section	.nv.info._Z7kernelxPiS_S_i,"",@"SHT_CUDA_INFO"
	.sectionflags	@""
	.align	4


	//----- nvinfo : EIATTR_CUDA_API_VERSION
	.align		4
        /*0000*/ 	.byte	0x04, 0x37
        /*0002*/ 	.short	(.L_57 - .L_56)
.L_56:
        /*0004*/ 	.word	0x00000082


	//----- nvinfo : EIATTR_KPARAM_INFO
	.align		4
.L_57:
        /*0008*/ 	.byte	0x04, 0x17
        /*000a*/ 	.short	(.L_59 - .L_58)
.L_58:
        /*000c*/ 	.word	0x00000000
        /*0010*/ 	.short	0x0003
        /*0012*/ 	.short	0x0018
        /*0014*/ 	.byte	0x00, 0xf0, 0x11, 0x00


	//----- nvinfo : EIATTR_KPARAM_INFO
	.align		4
.L_59:
        /*0018*/ 	.byte	0x04, 0x17
        /*001a*/ 	.short	(.L_61 - .L_60)
.L_60:
        /*001c*/ 	.word	0x00000000
        /*0020*/ 	.short	0x0002
        /*0022*/ 	.short	0x0010
        /*0024*/ 	.byte	0x00, 0xf5, 0x21, 0x00


	//----- nvinfo : EIATTR_KPARAM_INFO
	.align		4
.L_61:
        /*0028*/ 	.byte	0x04, 0x17
        /*002a*/ 	.short	(.L_63 - .L_62)
.L_62:
        /*002c*/ 	.word	0x00000000
        /*0030*/ 	.short	0x0001
        /*0032*/ 	.short	0x0008
        /*0034*/ 	.byte	0x00, 0xf5, 0x21, 0x00


	//----- nvinfo : EIATTR_KPARAM_INFO
	.align		4
.L_63:
        /*0038*/ 	.byte	0x04, 0x17
        /*003a*/ 	.short	(.L_65 - .L_64)
.L_64:
        /*003c*/ 	.word	0x00000000
        /*0040*/ 	.short	0x0000
        /*0042*/ 	.short	0x0000
        /*0044*/ 	.byte	0x00, 0xf5, 0x21, 0x00


	//----- nvinfo : EIATTR_SPARSE_MMA_MASK
	.align		4
.L_65:
        /*0048*/ 	.byte	0x03, 0x50
        /*004a*/ 	.short	0x0000


	//----- nvinfo : EIATTR_MAXREG_COUNT
	.align		4
        /*004c*/ 	.byte	0x03, 0x1b
        /*004e*/ 	.short	0x00ff


	//----- nvinfo : EIATTR_MERCURY_ISA_VERSION
	.align		4
        /*0050*/ 	.byte	0x03, 0x5f
        /*0052*/ 	.short	0x0101


	//----- nvinfo : EIATTR_INT_WARP_WIDE_INSTR_OFFSETS
	.align		4
        /*0054*/ 	.byte	0x04, 0x31
        /*0056*/ 	.short	(.L_67 - .L_66)


	//   ....[0]....
.L_66:
        /*0058*/ 	.word	0x000001e0


	//   ....[1]....
        /*005c*/ 	.word	0x00000220


	//   ....[2]....
        /*0060*/ 	.word	0x000002b0


	//   ....[3]....
        /*0064*/ 	.word	0x00000330


	//   ....[4]....
        /*0068*/ 	.word	0x000003a0


	//   ....[5]....
        /*006c*/ 	.word	0x00000410


	//   ....[6]....
        /*0070*/ 	.word	0x00000480


	//   ....[7]....
        /*0074*/ 	.word	0x000004f0


	//   ....[8]....
        /*0078*/ 	.word	0x00000560


	//   ....[9]....
        /*007c*/ 	.word	0x000005d0


	//   ....[10]....
        /*0080*/ 	.word	0x00000640


	//   ....[11]....
        /*0084*/ 	.word	0x000006b0


	//   ....[12]....
        /*0088*/ 	.word	0x00000720


	//   ....[13]....
        /*008c*/ 	.word	0x00000790


	//   ....[14]....
        /*0090*/ 	.word	0x00000800


	//   ....[15]....
        /*0094*/ 	.word	0x00000870


	//   ....[16]....
        /*0098*/ 	.word	0x00000910


	//   ....[17]....
        /*009c*/ 	.word	0x00000a00


	//   ....[18]....
        /*00a0*/ 	.word	0x00000a70


	//   ....[19]....
        /*00a4*/ 	.word	0x00000af0


	//   ....[20]....
        /*00a8*/ 	.word	0x00000b60


	//   ....[21]....
        /*00ac*/ 	.word	0x00000bd0


	//   ....[22]....
        /*00b0*/ 	.word	0x00000c40


	//   ....[23]....
        /*00b4*/ 	.word	0x00000cb0


	//   ....[24]....
        /*00b8*/ 	.word	0x00000d20


	//   ....[25]....
        /*00bc*/ 	.word	0x00000d80


	//   ....[26]....
        /*00c0*/ 	.word	0x00000e60


	//   ....[27]....
        /*00c4*/ 	.word	0x00000ed0


	//   ....[28]....
        /*00c8*/ 	.word	0x00000f50


	//   ....[29]....
        /*00cc*/ 	.word	0x00000fc0


	//   ....[30]....
        /*00d0*/ 	.word	0x00001020


	//   ....[31]....
        /*00d4*/ 	.word	0x00001100


	//   ....[32]....
        /*00d8*/ 	.word	0x00001190


	//----- nvinfo : EIATTR_VRC_CTA_INIT_COUNT
	.align		4
.L_67:
        /*00dc*/ 	.byte	0x02, 0x4a
	.zero		1
	.zero		1


	//----- nvinfo : EIATTR_EXIT_INSTR_OFFSETS
	.align		4
        /*00e0*/ 	.byte	0x04, 0x1c
        /*00e2*/ 	.short	(.L_69 - .L_68)


	//   ....[0]....
.L_68:
        /*00e4*/ 	.word	0x00000080


	//   ....[1]....
        /*00e8*/ 	.word	0x00000960


	//   ....[2]....
        /*00ec*/ 	.word	0x00000dc0


	//   ....[3]....
        /*00f0*/ 	.word	0x00001060


	//   ....[4]....
        /*00f4*/ 	.word	0x00001200


	//----- nvinfo : EIATTR_CBANK_PARAM_SIZE
	.align		4
.L_69:
        /*00f8*/ 	.byte	0x03, 0x19
        /*00fa*/ 	.short	0x001c


	//----- nvinfo : EIATTR_PARAM_CBANK
	.align		4
        /*00fc*/ 	.byte	0x04, 0x0a
        /*00fe*/ 	.short	(.L_71 - .L_70)
	.align		4
.L_70:
        /*0100*/ 	.word	index@(.nv.constant0._Z7kernelxPiS_S_i)
        /*0104*/ 	.short	0x0380
        /*0106*/ 	.short	0x001c


	//----- nvinfo : EIATTR_SW_WAR
	.align		4
.L_71:
        /*0108*/ 	.byte	0x04, 0x36
        /*010a*/ 	.short	(.L_73 - .L_72)
.L_72:
        /*010c*/ 	.word	0x00000008
.L_73:


//--------------------- .nv.info._Z7kernelAPiS_S_i --------------------------
	.section	.nv.info._Z7kernelAPiS_S_i,"",@"SHT_CUDA_INFO"
	.sectionflags	@""
	.align	4


	//----- nvinfo : EIATTR_CUDA_API_VERSION
	.align		4
        /*0000*/ 	.byte	0x04, 0x37
        /*0002*/ 	.short	(.L_75 - .L_74)
.L_74:
        /*0004*/ 	.word	0x00000082


	//----- nvinfo : EIATTR_KPARAM_INFO
	.align		4
.L_75:
        /*0008*/ 	.byte	0x04, 0x17
        /*000a*/ 	.short	(.L_77 - .L_76)
.L_76:
        /*000c*/ 	.word	0x00000000
        /*0010*/ 	.short	0x0003
        /*0012*/ 	.short	0x0018
        /*0014*/ 	.byte	0x00, 0xf0, 0x11, 0x00


	//----- nvinfo : EIATTR_KPARAM_INFO
	.align		4
.L_77:
        /*0018*/ 	.byte	0x04, 0x17
        /*001a*/ 	.short	(.L_79 - .L_78)
.L_78:
        /*001c*/ 	.word	0x00000000
        /*0020*/ 	.short	0x0002
        /*0022*/ 	.short	0x0010
        /*0024*/ 	.byte	0x00, 0xf5, 0x21, 0x00


	//----- nvinfo : EIATTR_KPARAM_INFO
	.align		4
.L_79:
        /*0028*/ 	.byte	0x04, 0x17
        /*002a*/ 	.short	(.L_81 - .L_80)
.L_80:
        /*002c*/ 	.word	0x00000000
        /*0030*/ 	.short	0x0001
        /*0032*/ 	.short	0x0008
        /*0034*/ 	.byte	0x00, 0xf5, 0x21, 0x00


	//----- nvinfo : EIATTR_KPARAM_INFO
	.align		4
.L_81:
        /*0038*/ 	.byte	0x04, 0x17
        /*003a*/ 	.short	(.L_83 - .L_82)
.L_82:
        /*003c*/ 	.word	0x00000000
        /*0040*/ 	.short	0x0000
        /*0042*/ 	.short	0x0000
        /*0044*/ 	.byte	0x00, 0xf5, 0x21, 0x00


	//----- nvinfo : EIATTR_SPARSE_MMA_MASK
	.align		4
.L_83:
        /*0048*/ 	.byte	0x03, 0x50
        /*004a*/ 	.short	0x0000


	//----- nvinfo : EIATTR_MAXREG_COUNT
	.align		4
        /*004c*/ 	.byte	0x03, 0x1b
        /*004e*/ 	.short	0x00ff


	//----- nvinfo : EIATTR_MERCURY_ISA_VERSION
	.align		4
        /*0050*/ 	.byte	0x03, 0x5f
        /*0052*/ 	.short	0x0101


	//----- nvinfo : EIATTR_VRC_CTA_INIT_COUNT
	.align		4
        /*0054*/ 	.byte	0x02, 0x4a
	.zero		1
	.zero		1


	//----- nvinfo : EIATTR_EXIT_INSTR_OFFSETS
	.align		4
        /*0058*/ 	.byte	0x04, 0x1c
        /*005a*/ 	.short	(.L_85 - .L_84)


	//   ....[0]....
.L_84:
        /*005c*/ 	.word	0x00000080


	//   ....[1]....
        /*0060*/ 	.word	0x000002e0


	//----- nvinfo : EIATTR_CBANK_PARAM_SIZE
	.align		4
.L_85:
        /*0064*/ 	.byte	0x03, 0x19
        /*0066*/ 	.short	0x001c


	//----- nvinfo : EIATTR_PARAM_CBANK
	.align		4
        /*0068*/ 	.byte	0x04, 0x0a
        /*006a*/ 	.short	(.L_87 - .L_86)
	.align		4
.L_86:
        /*006c*/ 	.word	index@(.nv.constant0._Z7kernelAPiS_S_i)
        /*0070*/ 	.short	0x0380
        /*0072*/ 	.short	0x001c


	//----- nvinfo : EIATTR_SW_WAR
	.align		4
.L_87:
        /*0074*/ 	.byte	0x04, 0x36
        /*0076*/ 	.short	(.L_89 - .L_88)
.L_88:
        /*0078*/ 	.word	0x00000008
.L_89:


//--------------------- .nv.callgraph             --------------------------
	.section	.nv.callgraph,"",@"SHT_CUDA_CALLGRAPH"
	.align	4
	.sectionentsize	8
	.align		4
        /*0000*/ 	.word	0x00000000
	.align		4
        /*0004*/ 	.word	0xffffffff
	.align		4
        /*0008*/ 	.word	0x00000000
	.align		4
        /*000c*/ 	.word	0xfffffffe
	.align		4
        /*0010*/ 	.word	0x00000000
	.align		4
        /*0014*/ 	.word	0xfffffffd
	.align		4
        /*0018*/ 	.word	0x00000000
	.align		4
        /*001c*/ 	.word	0xfffffffc


//--------------------- .text._Z9kernelRedPiS_S_i --------------------------
	.section	.text._Z9kernelRedPiS_S_i,"ax",@progbits
	.align	128
        .global         _Z9kernelRedPiS_S_i
        .type           _Z9kernelRedPiS_S_i,@function
        .size           _Z9kernelRedPiS_S_i,(.L_x_16 - _Z9kernelRedPiS_S_i)
        .other          _Z9kernelRedPiS_S_i,@"STO_CUDA_ENTRY STV_DEFAULT"
_Z9kernelRedPiS_S_i:
.text._Z9kernelRedPiS_S_i:
[----:B------:R-:W-:Y:S01]  /*0000*/  LDC R1, c[0x0][0x37c] ;  /* 0x0000df00ff017b82 */ /* 0x000fe20000000800 */
[----:B------:R-:W0:Y:S07]  /*0010*/  S2R R2, SR_TID.X ;  /* 0x0000000000027919 */ /* 0x000e2e0000002100 */
[----:B------:R-:W0:Y:S08]  /*0020*/  S2UR UR4, SR_CTAID.X ;  /* 0x00000000000479c3 */ /* 0x000e300000002500 */
[----:B------:R-:W0:Y:S08]  /*0030*/  LDC R3, c[0x0][0x360] ;  /* 0x0000d800ff037b82 */ /* 0x000e300000000800 */
[----:B------:R-:W1:Y:S01]  /*0040*/  LDC R8, c[0x0][0x398] ;  /* 0x0000e600ff087b82 */ /* 0x000e620000000800 */
[----:B0-----:R-:W-:-:S02]  /*0050*/  IMAD R3, R3, UR4, R2 ;  /* 0x0000000403037c24 */ /* 0x001fc4000f8e0202 */
[----:B-1----:R-:W-:-:S05]  /*0060*/  IMAD R0, R8, R8, RZ ;  /* 0x0000000808007224 */ /* 0x002fca00078e02ff */
[----:B------:R-:W-:-:S13]  /*0070*/  ISETP.GE.AND P0, PT, R3, R0, PT ;  /* 0x000000000300720c */ /* 0x000fda0003f06270 */
[----:B------:R-:W-:Y:S05]  /*0080*/  @P0 EXIT ;  /* 0x000000000000094d */ /* 0x000fea0003800000 */
[----:B------:R-:W-:Y:S01]  /*0090*/  IABS R6, R8 ;  /* 0x0000000800067213 */ /* 0x000fe20000000000 */
[----:B------:R-:W0:Y:S01]  /*00a0*/  LDCU.64 UR6, c[0x0][0x358] ;  /* 0x00006b00ff0677ac */ /* 0x000e220008000a00 */
[----:B------:R-:W-:Y:S02]  /*00b0*/  IABS R9, R3 ;  /* 0x0000000300097213 */ /* 0x000fe40000000000 */
[----:B------:R-:W1:Y:S08]  /*00c0*/  I2F.RP R0, R6 ;  /* 0x0000000600007306 */ /* 0x000e700000209400 */
[----:B-1----:R-:W1:Y:S02]  /*00d0*/  MUFU.RCP R0, R0 ;  /* 0x0000000000007308 */ /* 0x002e640000001000 */
[----:B-1----:R-:W-:-:S06]  /*00e0*/  VIADD R4, R0, 0xffffffe ;  /* 0x0ffffffe00047836 */ /* 0x002fcc0000000000 */
[----:B------:R1:W2:Y:S02]  /*00f0*/  F2I.FTZ.U32.TRUNC.NTZ R5, R4 ;  /* 0x0000000400057305 */ /* 0x0002a4000021f000 */
[----:B-1----:R-:W-:Y:S02]  /*0100*/  IMAD.MOV.U32 R4, RZ, RZ, RZ ;  /* 0x000000ffff047224 */ /* 0x002fe400078e00ff */
[----:B--2---:R-:W-:-:S04]  /*0110*/  IMAD.MOV R7, RZ, RZ, -R5 ;  /* 0x000000ffff077224 */ /* 0x004fc800078e0a05 */
[----:B------:R-:W-:-:S04]  /*0120*/  IMAD R7, R7, R6, RZ ;  /* 0x0000000607077224 */ /* 0x000fc800078e02ff */
[----:B------:R-:W-:Y:S01]  /*0130*/  IMAD.HI.U32 R5, R5, R7, R4 ;  /* 0x0000000705057227 */ /* 0x000fe200078e0004 */
[----:B------:R-:W-:-:S03]  /*0140*/  LOP3.LUT R4, R3, R8, RZ, 0x3c, !PT ;  /* 0x0000000803047212 */ /* 0x000fc600078e3cff */
[----:B------:R-:W-:Y:S01]  /*0150*/  IMAD.MOV.U32 R7, RZ, RZ, R9 ;  /* 0x000000ffff077224 */ /* 0x000fe200078e0009 */
[----:B------:R-:W-:-:S03]  /*0160*/  ISETP.GE.AND P1, PT, R4, RZ, PT ;  /* 0x000000ff0400720c */ /* 0x000fc60003f26270 */
[----:B------:R-:W-:-:S04]  /*0170*/  IMAD.HI.U32 R0, R5, R7, RZ ;  /* 0x0000000705007227 */ /* 0x000fc800078e00ff */
[----:B------:R-:W-:-:S04]  /*0180*/  IMAD.MOV R5, RZ, RZ, -R0 ;  /* 0x000000ffff057224 */ /* 0x000fc800078e0a00 */
[----:B------:R-:W-:-:S05]  /*0190*/  IMAD R5, R6, R5, R7 ;  /* 0x0000000506057224 */ /* 0x000fca00078e0207 */
[----:B------:R-:W-:-:S13]  /*01a0*/  ISETP.GT.U32.AND P2, PT, R6, R5, PT ;  /* 0x000000050600720c */ /* 0x000fda0003f44070 */
[----:B------:R-:W-:Y:S02]  /*01b0*/  @!P2 IMAD.IADD R5, R5, 0x1, -R6 ;  /* 0x000000010505a824 */ /* 0x000fe400078e0a06 */
[----:B------:R-:W-:Y:S01]  /*01c0*/  @!P2 VIADD R0, R0, 0x1 ;  /* 0x000000010000a836 */ /* 0x000fe20000000000 */
[----:B------:R-:W-:Y:S02]  /*01d0*/  ISETP.NE.AND P2, PT, R8, RZ, PT ;  /* 0x000000ff0800720c */ /* 0x000fe40003f45270 */
[----:B------:R-:W-:Y:S02]  /*01e0*/  ISETP.GE.U32.AND P0, PT, R5, R6, PT ;  /* 0x000000060500720c */ /* 0x000fe40003f06070 */
[----:B------:R-:W1:Y:S08]  /*01f0*/  LDC.64 R4, c[0x0][0x380] ;  /* 0x0000e000ff047b82 */ /* 0x000e700000000a00 */
[----:B------:R-:W2:Y:S03]  /*0200*/  LDC.64 R6, c[0x0][0x388] ;  /* 0x0000e200ff067b82 */ /* 0x000ea60000000a00 */
[----:B------:R-:W-:-:S04]  /*0210*/  @P0 VIADD R0, R0, 0x1 ;  /* 0x0000000100000836 */ /* 0x000fc80000000000 */
[----:B------:R-:W-:Y:S01]  /*0220*/  @!P1 IMAD.MOV R0, RZ, RZ, -R0 ;  /* 0x000000ffff009224 */ /* 0x000fe200078e0a00 */
[----:B------:R-:W-:-:S05]  /*0230*/  @!P2 LOP3.LUT R0, RZ, R8, RZ, 0x33, !PT ;  /* 0x00000008ff00a212 */ /* 0x000fca00078e33ff */
[----:B------:R-:W-:Y:S02]  /*0240*/  IMAD.MOV R9, RZ, RZ, -R0 ;  /* 0x000000ffff097224 */ /* 0x000fe400078e0a00 */
[----:B-1----:R-:W-:-:S04]  /*0250*/  IMAD.WIDE R4, R3, 0x4, R4 ;  /* 0x0000000403047825 */ /* 0x002fc800078e0204 */
[----:B------:R-:W-:Y:S02]  /*0260*/  IMAD R9, R8, R9, R3 ;  /* 0x0000000908097224 */ /* 0x000fe400078e0203 */
[----:B0-----:R-:W3:Y:S02]  /*0270*/  LDG.E R4, desc[UR6][R4.64] ;  /* 0x0000000604047981 */ /* 0x001ee4000c1e1900 */
[----:B--2---:R-:W-:-:S06]  /*0280*/  IMAD.WIDE R6, R9, 0x4, R6 ;  /* 0x0000000409067825 */ /* 0x004fcc00078e0206 */
[----:B------:R-:W3:Y:S01]  /*0290*/  LDG.E R7, desc[UR6][R6.64] ;  /* 0x0000000606077981 */ /* 0x000ee2000c1e1900 */
[----:B------:R-:W0:Y:S01]  /*02a0*/  S2UR UR5, SR_CgaCtaId ;  /* 0x00000000000579c3 */ /* 0x000e220000008800 */
[----:B------:R-:W-:Y:S02]  /*02b0*/  UMOV UR4, 0x400 ;  /* 0x0000040000047882 */ /* 0x000fe40000000000 */
[----:B0-----:R-:W-:-:S06]  /*02c0*/  ULEA UR4, UR5, UR4, 0x18 ;  /* 0x0000000405047291 */ /* 0x001fcc000f8ec0ff */
[C---:B------:R-:W-:Y:S02]  /*02d0*/  LEA R8, R2.reuse, UR4, 0x2 ;  /* 0x0000000402087c11 */ /* 0x040fe4000f8e10ff */
[----:B------:R-:W-:Y:S01]  /*02e0*/  ISETP.NE.AND P0, PT, R2, RZ, PT ;  /* 0x000000ff0200720c */ /* 0x000fe20003f05270 */
[----:B---3--:R-:W-:-:S05]  /*02f0*/  IMAD R3, R4, R7, RZ ;  /* 0x0000000704037224 */ /* 0x008fca00078e02ff */
[----:B------:R0:W-:Y:S01]  /*0300*/  STS [R8], R3 ;  /* 0x0000000308007388 */ /* 0x0001e20000000800 */
[----:B------:R-:W-:Y:S06]  /*0310*/  BAR.SYNC.DEFER_BLOCKING 0x0 ;  /* 0x0000000000007b1d */ /* 0x000fec0000010000 */
[----:B------:R-:W-:Y:S05]  /*0320*/  @P0 EXIT ;  /* 0x000000000000094d */ /* 0x000fea0003800000 */
[----:B------:R-:W-:Y:S02]  /*0330*/  IMAD.MOV.U32 R5, RZ, RZ, RZ ;  /* 0x000000ffff057224 */ /* 0x000fe400078e00ff */
[----:B------:R-:W-:-:S07]  /*0340*/  IMAD.MOV.U32 R2, RZ, RZ, 0x40 ;  /* 0x00000040ff027424 */ /* 0x000fce00078e00ff */
.L_x_0:
[----:B------:R-:W1:Y:S04]  /*0350*/  LDS.128 R24, [R2+UR4+-0x40] ;  /* 0xffffc00402187984 */ /* 0x000e680008000c00 */
[----:B0-----:R-:W0:Y:S04]  /*0360*/  LDS.128 R8, [R2+UR4+-0x30] ;  /* 0xffffd00402087984 */ /* 0x001e280008000c00 */
[----:B------:R-:W2:Y:S04]  /*0370*/  LDS.128 R12, [R2+UR4+-0x20] ;  /* 0xffffe004020c7984 */ /* 0x000ea80008000c00 */
[----:B------:R-:W3:Y:S04]  /*0380*/  LDS.128 R16, [R2+UR4+-0x10] ;  /* 0xfffff00402107984 */ /* 0x000ee80008000c00 */
[----:B------:R-:W4:Y:S01]  /*0390*/  LDS.128 R20, [R2+UR4] ;  /* 0x0000000402147984 */ /* 0x000f220008000c00 */
[----:B-1----:R-:W-:-:S03]  /*03a0*/  IADD3 R24, PT, PT, R25, R24, R5 ;  /* 0x0000001819187210 */ /* 0x002fc60007ffe005 */
[----:B------:R-:W1:Y:S01]  /*03b0*/  LDS.128 R4, [R2+UR4+0x10] ;  /* 0x0000100402047984 */ /* 0x000e620008000c00 */
[----:B------:R-:W-:-:S04]  /*03c0*/  IADD3 R24, PT, PT, R27, R26, R24 ;  /* 0x0000001a1b187210 */ /* 0x000fc80007ffe018 */
[----:B0-----:R-:W-:Y:S02]  /*03d0*/  IADD3 R8, PT, PT, R9, R8, R24 ;  /* 0x0000000809087210 */ /* 0x001fe40007ffe018 */
[----:B------:R-:W0:Y:S02]  /*03e0*/  LDS.128 R24, [R2+UR4+0x20] ;  /* 0x0000200402187984 */ /* 0x000e240008000c00 */
[----:B------:R-:W-:-:S04]  /*03f0*/  IADD3 R8, PT, PT, R11, R10, R8 ;  /* 0x0000000a0b087210 */ /* 0x000fc80007ffe008 */
[----:B--2---:R-:W-:Y:S02]  /*0400*/  IADD3 R12, PT, PT, R13, R12, R8 ;  /* 0x0000000c0d0c7210 */ /* 0x004fe40007ffe008 */
[----:B------:R2:W5:Y:S02]  /*0410*/  LDS.128 R8, [R2+UR4+0x30] ;  /* 0x0000300402087984 */ /* 0x0005640008000c00 */
[----:B------:R-:W-:-:S04]  /*0420*/  IADD3 R12, PT, PT, R15, R14, R12 ;  /* 0x0000000e0f0c7210 */ /* 0x000fc80007ffe00c */
[----:B---3--:R-:W-:Y:S01]  /*0430*/  IADD3 R12, PT, PT, R17, R16, R12 ;  /* 0x00000010110c7210 */ /* 0x008fe20007ffe00c */
[----:B--2---:R-:W-:-:S03]  /*0440*/  VIADD R2, R2, 0x80 ;  /* 0x0000008002027836 */ /* 0x004fc60000000000 */
[----:B------:R-:W-:Y:S02]  /*0450*/  IADD3 R12, PT, PT, R19, R18, R12 ;  /* 0x00000012130c7210 */ /* 0x000fe40007ffe00c */
[----:B------:R-:W-:Y:S02]  /*0460*/  ISETP.NE.AND P0, PT, R2, 0x440, PT ;  /* 0x000004400200780c */ /* 0x000fe40003f05270 */
[----:B----4-:R-:W-:-:S04]  /*0470*/  IADD3 R12, PT, PT, R21, R20, R12 ;  /* 0x00000014150c7210 */ /* 0x010fc80007ffe00c */
[----:B------:R-:W-:-:S04]  /*0480*/  IADD3 R12, PT, PT, R23, R22, R12 ;  /* 0x00000016170c7210 */ /* 0x000fc80007ffe00c */
[----:B-1----:R-:W-:-:S04]  /*0490*/  IADD3 R4, PT, PT, R5, R4, R12 ;  /* 0x0000000405047210 */ /* 0x002fc80007ffe00c */
[----:B------:R-:W-:-:S04]  /*04a0*/  IADD3 R4, PT, PT, R7, R6, R4 ;  /* 0x0000000607047210 */ /* 0x000fc80007ffe004 */
[----:B0-----:R-:W-:-:S04]  /*04b0*/  IADD3 R4, PT, PT, R25, R24, R4 ;  /* 0x0000001819047210 */ /* 0x001fc80007ffe004 */
[----:B------:R-:W-:-:S04]  /*04c0*/  IADD3 R4, PT, PT, R27, R26, R4 ;  /* 0x0000001a1b047210 */ /* 0x000fc80007ffe004 */
[----:B-----5:R-:W-:-:S04]  /*04d0*/  IADD3 R4, PT, PT, R9, R8, R4 ;  /* 0x0000000809047210 */ /* 0x020fc80007ffe004 */
[----:B------:R-:W-:Y:S01]  /*04e0*/  IADD3 R5, PT, PT, R11, R10, R4 ;  /* 0x0000000a0b057210 */ /* 0x000fe20007ffe004 */
[----:B------:R-:W-:Y:S06]  /*04f0*/  @P0 BRA `(.L_x_0) ;  /* 0xfffffffc00940947 */ /* 0x000fec000383ffff */
[----:B------:R-:W0:Y:S02]  /*0500*/  LDC.64 R2, c[0x0][0x390] ;  /* 0x0000e400ff027b82 */ /* 0x000e240000000a00 */
[----:B0-----:R-:W-:-:S06]  /*0510*/  IMAD.WIDE R2, R0, 0x4, R2 ;  /* 0x0000000400027825 */ /* 0x001fcc00078e0202 */
[----:B------:R-:W-:Y:S06]  /*0520*/  BAR.SYNC.DEFER_BLOCKING 0x0 ;  /* 0x0000000000007b1d */ /* 0x000fec0000010000 */
[----:B------:R-:W-:Y:S02]  /*0530*/  REDG.E.ADD.STRONG.GPU desc[UR6][R2.64], R5 ;  /* 0x000000050200798e */ /* 0x000fe4000c12e106 */
[----:B------:R-:W-:Y:S06]  /*0540*/  BAR.SYNC.DEFER_BLOCKING 0x0 ;  /* 0x0000000000007b1d */ /* 0x000fec0000010000 */
[----:B------:R-:W-:Y:S05]  /*0550*/  EXIT ;  /* 0x000000000000794d */ /* 0x000fea0003800000 */
.L_x_1:
[----:B------:R-:W-:-:S00]  /*0560*/  BRA `(.L_x_1) ;  /* 0xfffffffc00fc7947 */ /* 0x000fc0000383ffff */
[----:B------:R-:W-:-:S00]  /*0570*/  NOP ;  /* 0x0000000000007918 */ /* 0x000fc00000000000 */
        /* <DEDUP_REMOVED lines=8> */
.L_x_16:


//--------------------- .text._Z7kernelbPiS_S_i   --------------------------
	.section	.text._Z7kernelbPiS_S_i,"ax",@progbits
	.align	128
        .global         _Z7kernelbPiS_S_i
        .type           _Z7kernelbPiS_S_i,@function
        .size           _Z7kernelbPiS_S_i,(.L_x_17 - _Z7kernelbPiS_S_i)
        .other          _Z7kernelbPiS_S_i,@"STO_CUDA_ENTRY STV_DEFAULT"
_Z7kernelbPiS_S_i:
.text._Z7kernelbPiS_S_i:
[----:B------:R-:W-:Y:S01]  /*0000*/  LDC R1, c[0x0][0x37c] ;  /* 0x0000df00ff017b82 */ /* 0x000fe20000000800 */
[----:B------:R-:W0:Y:S07]  /*0010*/  S2R R0, SR_TID.X ;  /* 0x0000000000007919 */ /* 0x000e2e0000002100 */
[----:B------:R-:W0:Y:S01]  /*0020*/  S2UR UR4, SR_CTAID.X ;  /* 0x00000000000479c3 */ /* 0x000e220000002500 */
[----:B------:R-:W1:Y:S07]  /*0030*/  LDCU UR16, c[0x0][0x398] ;  /* 0x00007300ff1077ac */ /* 0x000e6e0008000800 */
[----:B------:R-:W0:Y:S02]  /*0040*/  LDC R3, c[0x0][0x360] ;  /* 0x0000d800ff037b82 */ /* 0x000e240000000800 */
[----:B0-----:R-:W-:-:S05]  /*0050*/  IMAD R0, R3, UR4, R0 ;  /* 0x0000000403007c24 */ /* 0x001fca000f8e0200 */
[----:B-1----:R-:W-:-:S13]  /*0060*/  ISETP.GE.AND P0, PT, R0, UR16, PT ;  /* 0x0000001000007c0c */ /* 0x002fda000bf06270 */
[----:B------:R-:W-:Y:S05]  /*0070*/  @P0 EXIT ;  /* 0x000000000000094d */ /* 0x000fea0003800000 */
[----:B------:R-:W-:Y:S01]  /*0080*/  UISETP.GE.AND UP0, UPT, UR16, 0x1, UPT ;  /* 0x000000011000788c */ /* 0x000fe2000bf06270 */
[----:B------:R-:W-:Y:S01]  /*0090*/  HFMA2 R15, -RZ, RZ, 0, 0 ;  /* 0x00000000ff0f7431 */ /* 0x000fe200000001ff */
[----:B------:R-:W0:Y:S07]  /*00a0*/  LDCU.64 UR14, c[0x0][0x358] ;  /* 0x00006b00ff0e77ac */ /* 0x000e2e0008000a00 */
[----:B------:R-:W-:Y:S05]  /*00b0*/  BRA.U !UP0, `(.L_x_2) ;  /* 0x0000000908647547 */ /* 0x000fea000b800000 */
[----:B------:R-:W-:Y:S02]  /*00c0*/  UISETP.GE.U32.AND UP1, UPT, UR16, 0x10, UPT ;  /* 0x000000101000788c */ /* 0x000fe4000bf26070 */
[----:B------:R-:W-:Y:S01]  /*00d0*/  IMAD R7, R0, UR16, RZ ;  /* 0x0000001000077c24 */ /* 0x000fe2000f8e02ff */
[----:B------:R-:W-:Y:S01]  /*00e0*/  ULOP3.LUT UR12, UR16, 0xf, URZ, 0xc0, !UPT ;  /* 0x0000000f100c7892 */ /* 0x000fe2000f8ec0ff */
[----:B------:R-:W-:Y:S02]  /*00f0*/  MOV R8, RZ ;  /* 0x000000ff00087202 */ /* 0x000fe40000000f00 */
[----:B------:R-:W-:Y:S01]  /*0100*/  MOV R15, RZ ;  /* 0x000000ff000f7202 */ /* 0x000fe20000000f00 */
[----:B------:R-:W-:Y:S02]  /*0110*/  UISETP.NE.AND UP0, UPT, UR12, URZ, UPT ;  /* 0x000000ff0c00728c */ /* 0x000fe4000bf05270 */
[----:B------:R-:W-:Y:S09]  /*0120*/  BRA.U !UP1, `(.L_x_3) ;  /* 0x0000000509147547 */ /* 0x000ff2000b800000 */
[----:B------:R-:W1:Y:S01]  /*0130*/  LDCU.128 UR8, c[0x0][0x380] ;  /* 0x00007000ff0877ac */ /* 0x000e620008000c00 */
[----:B------:R-:W-:Y:S02]  /*0140*/  MOV R15, RZ ;  /* 0x000000ff000f7202 */ /* 0x000fe40000000f00 */
[----:B------:R-:W-:Y:S01]  /*0150*/  MOV R6, R7 ;  /* 0x0000000700067202 */ /* 0x000fe20000000f00 */
[----:B------:R-:W-:-:S06]  /*0160*/  ULOP3.LUT UR13, UR16, 0x7ffffff0, URZ, 0xc0, !UPT ;  /* 0x7ffffff0100d7892 */ /* 0x000fcc000f8ec0ff */
[----:B------:R-:W-:Y:S01]  /*0170*/  MOV R8, UR13 ;  /* 0x0000000d00087c02 */ /* 0x000fe20008000f00 */
[----:B-1----:R-:W-:Y:S02]  /*0180*/  UIADD3 UR4, UP2, UPT, UR10, 0x20, URZ ;  /* 0x000000200a047890 */ /* 0x002fe4000ff5e0ff */
[----:B------:R-:W-:Y:S02]  /*0190*/  UIADD3 UR6, UP1, UPT, UR8, 0x20, URZ ;  /* 0x0000002008067890 */ /* 0x000fe4000ff3e0ff */
[----:B------:R-:W-:Y:S02]  /*01a0*/  UIADD3.X UR5, UPT, UPT, URZ, UR11, URZ, UP2, !UPT ;  /* 0x0000000bff057290 */ /* 0x000fe400097fe4ff */
[----:B------:R-:W-:Y:S01]  /*01b0*/  MOV R2, UR4 ;  /* 0x0000000400027c02 */ /* 0x000fe20008000f00 */
[----:B------:R-:W-:Y:S02]  /*01c0*/  UIADD3 UR8, UPT, UPT, -UR13, URZ, URZ ;  /* 0x000000ff0d087290 */ /* 0x000fe4000fffe1ff */
[----:B------:R-:W-:Y:S01]  /*01d0*/  UIADD3.X UR7, UPT, UPT, URZ, UR9, URZ, UP1, !UPT ;  /* 0x00000009ff077290 */ /* 0x000fe20008ffe4ff */
[----:B------:R-:W-:-:S11]  /*01e0*/  MOV R3, UR5 ;  /* 0x0000000500037c02 */ /* 0x000fd60008000f00 */
.L_x_4:
[----:B------:R-:W-:Y:S01]  /*01f0*/  MOV R4, UR6 ;  /* 0x0000000600047c02 */ /* 0x000fe20008000f00 */
[----:B0-----:R-:W2:Y:S01]  /*0200*/  LDG.E R17, desc[UR14][R2.64+-0x20] ;  /* 0xffffe00e02117981 */ /* 0x001ea2000c1e1900 */
[----:B------:R-:W-:-:S03]  /*0210*/  MOV R5, UR7 ;  /* 0x0000000700057c02 */ /* 0x000fc60008000f00 */
[----:B------:R-:W3:Y:S01]  /*0220*/  LDG.E R25, desc[UR14][R2.64+-0x1c] ;  /* 0xffffe40e02197981 */ /* 0x000ee2000c1e1900 */
[----:B------:R-:W-:-:S03]  /*0230*/  IMAD.WIDE R4, R6, 0x4, R4 ;  /* 0x0000000406047825 */ /* 0x000fc600078e0204 */
[----:B------:R-:W4:Y:S04]  /*0240*/  LDG.E R19, desc[UR14][R2.64+-0x18] ;  /* 0xffffe80e02137981 */ /* 0x000f28000c1e1900 */
[----:B------:R-:W2:Y:S04]  /*0250*/  LDG.E R16, desc[UR14][R4.64+-0x20] ;  /* 0xffffe00e04107981 */ /* 0x000ea8000c1e1900 */
[----:B------:R-:W3:Y:S04]  /*0260*/  LDG.E R18, desc[UR14][R4.64+-0x1c] ;  /* 0xffffe40e04127981 */ /* 0x000ee8000c1e1900 */
[----:B------:R-:W4:Y:S04]  /*0270*/  LDG.E R20, desc[UR14][R4.64+-0x18] ;  /* 0xffffe80e04147981 */ /* 0x000f28000c1e1900 */
[----:B------:R-:W5:Y:S04]  /*0280*/  LDG.E R22, desc[UR14][R2.64+-0x14] ;  /* 0xffffec0e02167981 */ /* 0x000f68000c1e1900 */
        /* <DEDUP_REMOVED lines=9> */
[----:B------:R-:W5:Y:S01]  /*0320*/  LDG.E R26, desc[UR14][R2.64+0x1c] ;  /* 0x00001c0e021a7981 */ /* 0x000f62000c1e1900 */
[----:B--2---:R-:W-:-:S03]  /*0330*/  IMAD R17, R16, R17, R15 ;  /* 0x0000001110117224 */ /* 0x004fc600078e020f */
[----:B------:R-:W2:Y:S04]  /*0340*/  LDG.E R15, desc[UR14][R2.64] ;  /* 0x0000000e020f7981 */ /* 0x000ea8000c1e1900 */
[----:B------:R-:W2:Y:S01]  /*0350*/  LDG.E R16, desc[UR14][R4.64] ;  /* 0x0000000e04107981 */ /* 0x000ea2000c1e1900 */
[----:B---3--:R-:W-:-:S03]  /*0360*/  IMAD R25, R18, R25, R17 ;  /* 0x0000001912197224 */ /* 0x008fc600078e0211 */
[----:B------:R-:W3:Y:S01]  /*0370*/  LDG.E R17, desc[UR14][R2.64+0x4] ;  /* 0x0000040e02117981 */ /* 0x000ee2000c1e1900 */
[----:B----4-:R-:W-:-:S03]  /*0380*/  IMAD R25, R20, R19, R25 ;  /* 0x0000001314197224 */ /* 0x010fc600078e0219 */
[----:B------:R-:W3:Y:S04]  /*0390*/  LDG.E R18, desc[UR14][R4.64+0x4] ;  /* 0x0000040e04127981 */ /* 0x000ee8000c1e1900 */
[----:B------:R-:W4:Y:S01]  /*03a0*/  LDG.E R20, desc[UR14][R2.64+0x8] ;  /* 0x0000080e02147981 */ /* 0x000f22000c1e1900 */
[----:B-----5:R-:W-:-:S03]  /*03b0*/  IMAD R25, R21, R22, R25 ;  /* 0x0000001615197224 */ /* 0x020fc600078e0219 */
[----:B------:R-:W4:Y:S04]  /*03c0*/  LDG.E R19, desc[UR14][R4.64+0x8] ;  /* 0x0000080e04137981 */ /* 0x000f28000c1e1900 */
[----:B------:R-:W5:Y:S01]  /*03d0*/  LDG.E R22, desc[UR14][R2.64+0xc] ;  /* 0x00000c0e02167981 */ /* 0x000f62000c1e1900 */
[----:B------:R-:W-:-:S03]  /*03e0*/  IMAD R25, R24, R23, R25 ;  /* 0x0000001718197224 */ /* 0x000fc600078e0219 */
[----:B------:R-:W5:Y:S04]  /*03f0*/  LDG.E R21, desc[UR14][R4.64+0xc] ;  /* 0x00000c0e04157981 */ /* 0x000f68000c1e1900 */
[----:B------:R-:W5:Y:S01]  /*0400*/  LDG.E R24, desc[UR14][R2.64+0x10] ;  /* 0x0000100e02187981 */ /* 0x000f62000c1e1900 */
[----:B------:R-:W-:-:S03]  /*0410*/  IMAD R25, R10, R9, R25 ;  /* 0x000000090a197224 */ /* 0x000fc600078e0219 */
[----:B------:R-:W5:Y:S04]  /*0420*/  LDG.E R23, desc[UR14][R4.64+0x10] ;  /* 0x0000100e04177981 */ /* 0x000f68000c1e1900 */
[----:B------:R-:W5:Y:S01]  /*0430*/  LDG.E R10, desc[UR14][R2.64+0x14] ;  /* 0x0000140e020a7981 */ /* 0x000f62000c1e1900 */
[----:B------:R-:W-:-:S03]  /*0440*/  IMAD R27, R12, R11, R25 ;  /* 0x0000000b0c1b7224 */ /* 0x000fc600078e0219 */
[----:B------:R-:W5:Y:S04]  /*0450*/  LDG.E R9, desc[UR14][R4.64+0x14] ;  /* 0x0000140e04097981 */ /* 0x000f68000c1e1900 */
[----:B------:R0:W5:Y:S04]  /*0460*/  LDG.E R11, desc[UR14][R2.64+0x18] ;  /* 0x0000180e020b7981 */ /* 0x000168000c1e1900 */
[----:B------:R-:W5:Y:S04]  /*0470*/  LDG.E R12, desc[UR14][R4.64+0x18] ;  /* 0x0000180e040c7981 */ /* 0x000f68000c1e1900 */
[----:B------:R-:W5:Y:S01]  /*0480*/  LDG.E R25, desc[UR14][R4.64+0x1c] ;  /* 0x00001c0e04197981 */ /* 0x000f62000c1e1900 */
[----:B------:R-:W-:Y:S01]  /*0490*/  IMAD R13, R14, R13, R27 ;  /* 0x0000000d0e0d7224 */ /* 0x000fe200078e021b */
[----:B------:R-:W-:-:S04]  /*04a0*/  UIADD3 UR8, UPT, UPT, UR8, 0x10, URZ ;  /* 0x0000001008087890 */ /* 0x000fc8000fffe0ff */
[----:B------:R-:W-:Y:S01]  /*04b0*/  UISETP.NE.AND UP1, UPT, UR8, URZ, UPT ;  /* 0x000000ff0800728c */ /* 0x000fe2000bf25270 */
[----:B0-----:R-:W-:Y:S02]  /*04c0*/  IADD3 R2, P0, PT, R2, 0x40, RZ ;  /* 0x0000004002027810 */ /* 0x001fe40007f1e0ff */
[----:B------:R-:W-:Y:S02]  /*04d0*/  IADD3 R6, PT, PT, R6, 0x10, RZ ;  /* 0x0000001006067810 */ /* 0x000fe40007ffe0ff */
[----:B------:R-:W-:Y:S01]  /*04e0*/  IADD3.X R3, PT, PT, RZ, R3, RZ, P0, !PT ;  /* 0x00000003ff037210 */ /* 0x000fe200007fe4ff */
[----:B--2---:R-:W-:-:S04]  /*04f0*/  IMAD R13, R16, R15, R13 ;  /* 0x0000000f100d7224 */ /* 0x004fc800078e020d */
[----:B---3--:R-:W-:-:S04]  /*0500*/  IMAD R13, R18, R17, R13 ;  /* 0x00000011120d7224 */ /* 0x008fc800078e020d */
[----:B----4-:R-:W-:-:S04]  /*0510*/  IMAD R13, R19, R20, R13 ;  /* 0x00000014130d7224 */ /* 0x010fc800078e020d */
[----:B-----5:R-:W-:-:S04]  /*0520*/  IMAD R13, R21, R22, R13 ;  /* 0x00000016150d7224 */ /* 0x020fc800078e020d */
[----:B------:R-:W-:-:S04]  /*0530*/  IMAD R13, R23, R24, R13 ;  /* 0x00000018170d7224 */ /* 0x000fc800078e020d */
[----:B------:R-:W-:-:S04]  /*0540*/  IMAD R9, R9, R10, R13 ;  /* 0x0000000a09097224 */ /* 0x000fc800078e020d */
[----:B------:R-:W-:-:S04]  /*0550*/  IMAD R9, R12, R11, R9 ;  /* 0x0000000b0c097224 */ /* 0x000fc800078e0209 */
[----:B------:R-:W-:Y:S01]  /*0560*/  IMAD R15, R25, R26, R9 ;  /* 0x0000001a190f7224 */ /* 0x000fe200078e0209 */
[----:B------:R-:W-:Y:S06]  /*0570*/  BRA.U UP1, `(.L_x_4) ;  /* 0xfffffffd011c7547 */ /* 0x000fec000b83ffff */
.L_x_3:
[----:B------:R-:W-:Y:S05]  /*0580*/  BRA.U !UP0, `(.L_x_2) ;  /* 0x0000000508307547 */ /* 0x000fea000b800000 */
[----:B------:R-:W-:Y:S02]  /*0590*/  UISETP.GE.U32.AND UP0, UPT, UR12, 0x8, UPT ;  /* 0x000000080c00788c */ /* 0x000fe4000bf06070 */
[----:B------:R-:W-:-:S04]  /*05a0*/  ULOP3.LUT UR5, UR16, 0x7, URZ, 0xc0, !UPT ;  /* 0x0000000710057892 */ /* 0x000fc8000f8ec0ff */
[----:B------:R-:W-:-:S03]  /*05b0*/  UISETP.NE.AND UP1, UPT, UR5, URZ, UPT ;  /* 0x000000ff0500728c */ /* 0x000fc6000bf25270 */
[----:B------:R-:W-:Y:S08]  /*05c0*/  BRA.U !UP0, `(.L_x_5) ;  /* 0x0000000108787547 */ /* 0x000ff0000b800000 */
[----:B------:R-:W1:Y:S01]  /*05d0*/  LDC.64 R2, c[0x0][0x380] ;  /* 0x0000e000ff027b82 */ /* 0x000e620000000a00 */
[----:B------:R-:W-:-:S07]  /*05e0*/  IADD3 R9, PT, PT, R7, R8, RZ ;  /* 0x0000000807097210 */ /* 0x000fce0007ffe0ff */
[----:B------:R-:W2:Y:S01]  /*05f0*/  LDC.64 R4, c[0x0][0x388] ;  /* 0x0000e200ff047b82 */ /* 0x000ea20000000a00 */
[----:B-1----:R-:W-:-:S05]  /*0600*/  IMAD.WIDE R2, R9, 0x4, R2 ;  /* 0x0000000409027825 */ /* 0x002fca00078e0202 */
[----:B0-----:R-:W3:Y:S01]  /*0610*/  LDG.E R10, desc[UR14][R2.64] ;  /* 0x0000000e020a7981 */ /* 0x001ee2000c1e1900 */
[----:B--2---:R-:W-:-:S03]  /*0620*/  IMAD.WIDE.U32 R4, R8, 0x4, R4 ;  /* 0x0000000408047825 */ /* 0x004fc600078e0004 */
[----:B------:R-:W2:Y:S04]  /*0630*/  LDG.E R13, desc[UR14][R2.64+0x4] ;  /* 0x0000040e020d7981 */ /* 0x000ea8000c1e1900 */
[----:B------:R-:W3:Y:S04]  /*0640*/  LDG.E R11, desc[UR14][R4.64] ;  /* 0x0000000e040b7981 */ /* 0x000ee8000c1e1900 */
[----:B------:R-:W2:Y:S04]  /*0650*/  LDG.E R12, desc[UR14][R4.64+0x4] ;  /* 0x0000040e040c7981 */ /* 0x000ea8000c1e1900 */
[----:B------:R-:W4:Y:S04]  /*0660*/  LDG.E R17, desc[UR14][R2.64+0x8] ;  /* 0x0000080e02117981 */ /* 0x000f28000c1e1900 */
        /* <DEDUP_REMOVED lines=11> */
[----:B------:R-:W-:Y:S01]  /*0720*/  IADD3 R8, PT, PT, R8, 0x8, RZ ;  /* 0x0000000808087810 */ /* 0x000fe20007ffe0ff */
[----:B---3--:R-:W-:-:S04]  /*0730*/  IMAD R10, R10, R11, R15 ;  /* 0x0000000b0a0a7224 */ /* 0x008fc800078e020f */
[----:B--2---:R-:W-:-:S04]  /*0740*/  IMAD R10, R13, R12, R10 ;  /* 0x0000000c0d0a7224 */ /* 0x004fc800078e020a */
[----:B----4-:R-:W-:-:S04]  /*0750*/  IMAD R10, R17, R14, R10 ;  /* 0x0000000e110a7224 */ /* 0x010fc800078e020a */
[----:B-----5:R-:W-:-:S04]  /*0760*/  IMAD R10, R19, R16, R10 ;  /* 0x00000010130a7224 */ /* 0x020fc800078e020a */
[----:B------:R-:W-:-:S04]  /*0770*/  IMAD R10, R21, R18, R10 ;  /* 0x00000012150a7224 */ /* 0x000fc800078e020a */
[----:B------:R-:W-:-:S04]  /*0780*/  IMAD R10, R23, R20, R10 ;  /* 0x00000014170a7224 */ /* 0x000fc800078e020a */
[----:B------:R-:W-:-:S04]  /*0790*/  IMAD R6, R6, R9, R10 ;  /* 0x0000000906067224 */ /* 0x000fc800078e020a */
[----:B------:R-:W-:-:S07]  /*07a0*/  IMAD R15, R25, R22, R6 ;  /* 0x00000016190f7224 */ /* 0x000fce00078e0206 */
.L_x_5:
        /* <DEDUP_REMOVED lines=17> */
[----:B------:R-:W5:Y:S01]  /*08c0*/  LDG.E R14, desc[UR14][R4.64+0xc] ;  /* 0x00000c0e040e7981 */ /* 0x000f62000c1e1900 */
[----:B------:R-:W-:Y:S01]  /*08d0*/  IADD3 R8, PT, PT, R8, 0x4, RZ ;  /* 0x0000000408087810 */ /* 0x000fe20007ffe0ff */
[----:B---3--:R-:W-:-:S04]  /*08e0*/  IMAD R6, R6, R9, R15 ;  /* 0x0000000906067224 */ /* 0x008fc800078e020f */
[----:B--2---:R-:W-:-:S04]  /*08f0*/  IMAD R6, R11, R10, R6 ;  /* 0x0000000a0b067224 */ /* 0x004fc800078e0206 */
[----:B----4-:R-:W-:-:S04]  /*0900*/  IMAD R6, R13, R12, R6 ;  /* 0x0000000c0d067224 */ /* 0x010fc800078e0206 */
[----:B-----5:R-:W-:-:S07]  /*0910*/  IMAD R15, R17, R14, R6 ;  /* 0x0000000e110f7224 */ /* 0x020fce00078e0206 */
.L_x_6:
[----:B------:R-:W-:Y:S05]  /*0920*/  BRA.U !UP1, `(.L_x_2) ;  /* 0x0000000109487547 */ /* 0x000fea000b800000 */
[----:B------:R-:W1:Y:S01]  /*0930*/  LDC.64 R2, c[0x0][0x388] ;  /* 0x0000e200ff027b82 */ /* 0x000e620000000a00 */
[----:B------:R-:W-:Y:S01]  /*0940*/  IADD3 R7, PT, PT, R7, R8, RZ ;  /* 0x0000000807077210 */ /* 0x000fe20007ffe0ff */
[----:B------:R-:W-:-:S06]  /*0950*/  UIADD3 UR4, UPT, UPT, -UR4, URZ, URZ ;  /* 0x000000ff04047290 */ /* 0x000fcc000fffe1ff */
[----:B------:R-:W2:Y:S01]  /*0960*/  LDC.64 R10, c[0x0][0x380] ;  /* 0x0000e000ff0a7b82 */ /* 0x000ea20000000a00 */
[----:B-1----:R-:W-:-:S03]  /*0970*/  IMAD.WIDE.U32 R2, R8, 0x4, R2 ;  /* 0x0000000408027825 */ /* 0x002fc600078e0002 */
[----:B------:R-:W-:Y:S02]  /*0980*/  MOV R6, R2 ;  /* 0x0000000200067202 */ /* 0x000fe40000000f00 */
[----:B------:R-:W-:-:S07]  /*0990*/  MOV R5, R3 ;  /* 0x0000000300057202 */ /* 0x000fce0000000f00 */
.L_x_7:
[----:B--2---:R-:W-:Y:S01]  /*09a0*/  IMAD.WIDE R2, R7, 0x4, R10 ;  /* 0x0000000407027825 */ /* 0x004fe200078e020a */
[----:B------:R-:W-:-:S05]  /*09b0*/  MOV R4, R6 ;  /* 0x0000000600047202 */ /* 0x000fca0000000f00 */
[----:B0-----:R-:W2:Y:S04]  /*09c0*/  LDG.E R2, desc[UR14][R2.64] ;  /* 0x0000000e02027981 */ /* 0x001ea8000c1e1900 */
[----:B------:R0:W2:Y:S01]  /*09d0*/  LDG.E R4, desc[UR14][R4.64] ;  /* 0x0000000e04047981 */ /* 0x0000a2000c1e1900 */
[----:B------:R-:W-:Y:S01]  /*09e0*/  UIADD3 UR4, UPT, UPT, UR4, 0x1, URZ ;  /* 0x0000000104047890 */ /* 0x000fe2000fffe0ff */
[----:B------:R-:W-:Y:S02]  /*09f0*/  IADD3 R6, P0, PT, R6, 0x4, RZ ;  /* 0x0000000406067810 */ /* 0x000fe40007f1e0ff */
[----:B------:R-:W-:Y:S01]  /*0a00*/  IADD3 R7, PT, PT, R7, 0x1, RZ ;  /* 0x0000000107077810 */ /* 0x000fe20007ffe0ff */
[----:B------:R-:W-:Y:S01]  /*0a10*/  UISETP.NE.AND UP0, UPT, UR4, URZ, UPT ;  /* 0x000000ff0400728c */ /* 0x000fe2000bf05270 */
[----:B0-----:R-:W-:Y:S01]  /*0a20*/  IADD3.X R5, PT, PT, RZ, R5, RZ, P0, !PT ;  /* 0x00000005ff057210 */ /* 0x001fe200007fe4ff */
[----:B--2---:R-:W-:-:S07]  /*0a30*/  IMAD R15, R2, R4, R15 ;  /* 0x00000004020f7224 */ /* 0x004fce00078e020f */
[----:B------:R-:W-:Y:S05]  /*0a40*/  BRA.U UP0, `(.L_x_7) ;  /* 0xfffffffd00d47547 */ /* 0x000fea000b83ffff */
.L_x_2:
[----:B------:R-:W1:Y:S02]  /*0a50*/  LDC.64 R2, c[0x0][0x390] ;  /* 0x0000e400ff027b82 */ /* 0x000e640000000a00 */
[----:B-1----:R-:W-:-:S05]  /*0a60*/  IMAD.WIDE R2, R0, 0x4, R2 ;  /* 0x0000000400027825 */ /* 0x002fca00078e0202 */
[----:B0-----:R-:W-:Y:S01]  /*0a70*/  STG.E desc[UR14][R2.64], R15 ;  /* 0x0000000f02007986 */ /* 0x001fe2000c10190e */
[----:B------:R-:W-:Y:S05]  /*0a80*/  EXIT ;  /* 0x000000000000794d */ /* 0x000fea0003800000 */
.L_x_8:
        /* <DEDUP_REMOVED lines=15> */
.L_x_17:


//--------------------- .text._Z7kernelxPiS_S_i   --------------------------
	.section	.text._Z7kernelxPiS_S_i,"ax",@progbits
	.align	128
        .global         _Z7kernelxPiS_S_i
        .type           _Z7kernelxPiS_S_i,@function
        .size           _Z7kernelxPiS_S_i,(.L_x_18 - _Z7kernelxPiS_S_i)
        .other          _Z7kernelxPiS_S_i,@"STO_CUDA_ENTRY STV_DEFAULT"
_Z7kernelxPiS_S_i:
.text._Z7kernelxPiS_S_i:
[----:B------:R-:W-:Y:S01]  /*0000*/  LDC R1, c[0x0][0x37c] ;  /* 0x0000df00ff017b82 */ /* 0x000fe20000000800 */
[----:B------:R-:W0:Y:S07]  /*0010*/  S2R R5, SR_TID.X ;  /* 0x0000000000057919 */ /* 0x000e2e0000002100 */
[----:B------:R-:W0:Y:S08]  /*0020*/  S2UR UR4, SR_CTAID.X ;  /* 0x00000000000479c3 */ /* 0x000e300000002500 */
[----:B------:R-:W0:Y:S08]  /*0030*/  LDC R2, c[0x0][0x360] ;  /* 0x0000d800ff027b82 */ /* 0x000e300000000800 */
[----:B------:R-:W1:Y:S01]  /*0040*/  LDC R0, c[0x0][0x398] ;  /* 0x0000e600ff007b82 */ /* 0x000e620000000800 */
[----:B0-----:R-:W-:Y:S01]  /*0050*/  IMAD R5, R2, UR4, R5 ;  /* 0x0000000402057c24 */ /* 0x001fe2000f8e0205 */
[----:B-1----:R-:W-:-:S04]  /*0060*/  ISETP.GE.AND P0, PT, R0, 0x1, PT ;  /* 0x000000010000780c */ /* 0x002fc80003f06270 */
[----:B------:R-:W-:-:S13]  /*0070*/  ISETP.GE.OR P0, PT, R5, R0, !P0 ;  /* 0x000000000500720c */ /* 0x000fda0004706670 */
[----:B------:R-:W-:Y:S05]  /*0080*/  @P0 EXIT ;  /* 0x000000000000094d */ /* 0x000fea0003800000 */
[----:B------:R-:W0:Y:S01]  /*0090*/  LDC.64 R2, c[0x0][0x388] ;  /* 0x0000e200ff027b82 */ /* 0x000e220000000a00 */
[C---:B------:R-:W-:Y:S01]  /*00a0*/  IADD3 R4, PT, PT, R0.reuse, -0x1, RZ ;  /* 0xffffffff00047810 */ /* 0x040fe20007ffe0ff */
[----:B------:R-:W1:Y:S01]  /*00b0*/  LDCU.64 UR6, c[0x0][0x358] ;  /* 0x00006b00ff0677ac */ /* 0x000e620008000a00 */
[----:B------:R-:W-:Y:S02]  /*00c0*/  LOP3.LUT P0, R14, R0, 0xf, RZ, 0xc0, !PT ;  /* 0x0000000f000e7812 */ /* 0x000fe4000780c0ff */
[----:B------:R-:W-:Y:S01]  /*00d0*/  ISETP.GE.U32.AND P1, PT, R4, 0xf, PT ;  /* 0x0000000f0400780c */ /* 0x000fe20003f26070 */
[----:B------:R-:W-:Y:S02]  /*00e0*/  HFMA2 R4, -RZ, RZ, 0, 0 ;  /* 0x00000000ff047431 */ /* 0x000fe400000001ff */
[----:B0-----:R-:W-:-:S10]  /*00f0*/  IMAD.WIDE R2, R5, 0x4, R2 ;  /* 0x0000000405027825 */ /* 0x001fd400078e0202 */
[----:B-1----:R-:W-:Y:S05]  /*0100*/  @!P1 BRA `(.L_x_9) ;  /* 0x0000000800149947 */ /* 0x002fea0003800000 */
[----:B------:R-:W0:Y:S01]  /*0110*/  LDCU.64 UR4, c[0x0][0x390] ;  /* 0x00007200ff0477ac */ /* 0x000e220008000a00 */
[----:B------:R-:W-:Y:S02]  /*0120*/  LOP3.LUT R4, R0, 0x7ffffff0, RZ, 0xc0, !PT ;  /* 0x7ffffff000047812 */ /* 0x000fe400078ec0ff */
[----:B------:R-:W-:Y:S02]  /*0130*/  MOV R9, R5 ;  /* 0x0000000500097202 */ /* 0x000fe40000000f00 */
[----:B------:R-:W-:Y:S01]  /*0140*/  IADD3 R8, PT, PT, -R4, RZ, RZ ;  /* 0x000000ff04087210 */ /* 0x000fe20007ffe1ff */
[----:B0-----:R-:W-:-:S04]  /*0150*/  UIADD3 UR4, UP0, UPT, UR4, 0x20, URZ ;  /* 0x0000002004047890 */ /* 0x001fc8000ff1e0ff */
[----:B------:R-:W-:Y:S02]  /*0160*/  UIADD3.X UR5, UPT, UPT, URZ, UR5, URZ, UP0, !UPT ;  /* 0x00000005ff057290 */ /* 0x000fe400087fe4ff */
[----:B------:R-:W-:-:S04]  /*0170*/  MOV R15, UR4 ;  /* 0x00000004000f7c02 */ /* 0x000fc80008000f00 */
[----:B------:R-:W-:-:S07]  /*0180*/  MOV R16, UR5 ;  /* 0x0000000500107c02 */ /* 0x000fce0008000f00 */
.L_x_10:
[----:B------:R-:W0:Y:S01]  /*0190*/  LDC.64 R6, c[0x0][0x380] ;  /* 0x0000e000ff067b82 */ /* 0x000e220000000a00 */
[----:B------:R-:W2:Y:S01]  /*01a0*/  LDG.E R11, desc[UR6][R2.64] ;  /* 0x00000006020b7981 */ /* 0x000ea2000c1e1900 */
[----:B0-----:R-:W-:-:S05]  /*01b0*/  IMAD.WIDE R6, R9, 0x4, R6 ;  /* 0x0000000409067825 */ /* 0x001fca00078e0206 */
[----:B------:R-:W2:Y:S01]  /*01c0*/  LDG.E R10, desc[UR6][R6.64] ;  /* 0x00000006060a7981 */ /* 0x000ea2000c1e1900 */
[----:B------:R-:W0:Y:S01]  /*01d0*/  S2R R13, SR_LANEID ;  /* 0x00000000000d7919 */ /* 0x000e220000000000 */
[----:B------:R-:W-:Y:S02]  /*01e0*/  VOTEU.ANY UR4, UPT, PT ;  /* 0x0000000000047886 */ /* 0x000fe400038e0100 */
[----:B------:R-:W-:-:S06]  /*01f0*/  UFLO.U32 UR4, UR4 ;  /* 0x00000004000472bd */ /* 0x000fcc00080e0000 */
[----:B0-----:R-:W-:Y:S01]  /*0200*/  ISETP.EQ.U32.AND P1, PT, R13, UR4, PT ;  /* 0x000000040d007c0c */ /* 0x001fe2000bf22070 */
[----:B--2---:R-:W-:-:S04]  /*0210*/  IMAD R12, R10, R11, RZ ;  /* 0x0000000b0a0c7224 */ /* 0x004fc800078e02ff */
[----:B------:R-:W0:Y:S01]  /*0220*/  REDUX.SUM UR5, R12 ;  /* 0x000000000c0573c4 */ /* 0x000e22000000c000 */
[----:B------:R-:W-:Y:S01]  /*0230*/  IMAD.WIDE.U32 R10, R0, 0x4, R6 ;  /* 0x00000004000a7825 */ /* 0x000fe200078e0006 */
[----:B------:R-:W-:Y:S02]  /*0240*/  MOV R6, R15 ;  /* 0x0000000f00067202 */ /* 0x000fe40000000f00 */
[----:B------:R-:W-:Y:S02]  /*0250*/  MOV R7, R16 ;  /* 0x0000001000077202 */ /* 0x000fe40000000f00 */
[----:B0-----:R-:W-:-:S05]  /*0260*/  MOV R17, UR5 ;  /* 0x0000000500117c02 */ /* 0x001fca0008000f00 */
[----:B------:R0:W-:Y:S04]  /*0270*/  @P1 REDG.E.ADD.STRONG.GPU desc[UR6][R6.64+-0x20], R17 ;  /* 0xffffe0110600198e */ /* 0x0001e8000c12e106 */
[----:B------:R-:W2:Y:S04]  /*0280*/  LDG.E R13, desc[UR6][R10.64] ;  /* 0x000000060a0d7981 */ /* 0x000ea8000c1e1900 */
[----:B------:R-:W2:Y:S02]  /*0290*/  LDG.E R16, desc[UR6][R2.64] ;  /* 0x0000000602107981 */ /* 0x000ea4000c1e1900 */
[----:B--2---:R-:W-:-:S04]  /*02a0*/  IMAD R16, R13, R16, RZ ;  /* 0x000000100d107224 */ /* 0x004fc800078e02ff */
[----:B------:R-:W1:Y:S01]  /*02b0*/  REDUX.SUM UR4, R16 ;  /* 0x00000000100473c4 */ /* 0x000e62000000c000 */
[----:B------:R-:W-:Y:S01]  /*02c0*/  IMAD.WIDE.U32 R12, R0, 0x4, R10 ;  /* 0x00000004000c7825 */ /* 0x000fe200078e000a */
[----:B-1----:R-:W-:-:S05]  /*02d0*/  MOV R19, UR4 ;  /* 0x0000000400137c02 */ /* 0x002fca0008000f00 */
[----:B------:R1:W-:Y:S04]  /*02e0*/  @P1 REDG.E.ADD.STRONG.GPU desc[UR6][R6.64+-0x1c], R19 ;  /* 0xffffe4130600198e */ /* 0x0003e8000c12e106 */
[----:B------:R-:W2:Y:S04]  /*02f0*/  LDG.E R15, desc[UR6][R12.64] ;  /* 0x000000060c0f7981 */ /* 0x000ea8000c1e1900 */
[----:B------:R-:W2:Y:S01]  /*0300*/  LDG.E R18, desc[UR6][R2.64] ;  /* 0x0000000602127981 */ /* 0x000ea2000c1e1900 */
[----:B------:R-:W-:-:S04]  /*0310*/  IMAD.WIDE.U32 R10, R0, 0x4, R12 ;  /* 0x00000004000a7825 */ /* 0x000fc800078e000c */
[----:B--2---:R-:W-:-:S04]  /*0320*/  IMAD R15, R15, R18, RZ ;  /* 0x000000120f0f7224 */ /* 0x004fc800078e02ff */
[----:B------:R-:W2:Y:S02]  /*0330*/  REDUX.SUM UR4, R15 ;  /* 0x000000000f0473c4 */ /* 0x000ea4000000c000 */
[----:B--2---:R-:W-:-:S05]  /*0340*/  MOV R21, UR4 ;  /* 0x0000000400157c02 */ /* 0x004fca0008000f00 */
[----:B------:R2:W-:Y:S04]  /*0350*/  @P1 REDG.E.ADD.STRONG.GPU desc[UR6][R6.64+-0x18], R21 ;  /* 0xffffe8150600198e */ /* 0x0005e8000c12e106 */
[----:B------:R-:W3:Y:S04]  /*0360*/  LDG.E R16, desc[UR6][R10.64] ;  /* 0x000000060a107981 */ /* 0x000ee8000c1e1900 */
[----:B0-----:R-:W3:Y:S01]  /*0370*/  LDG.E R17, desc[UR6][R2.64] ;  /* 0x0000000602117981 */ /* 0x001ee2000c1e1900 */
[----:B------:R-:W-:-:S04]  /*0380*/  IMAD.WIDE.U32 R12, R0, 0x4, R10 ;  /* 0x00000004000c7825 */ /* 0x000fc800078e000a */
[----:B---3--:R-:W-:-:S04]  /*0390*/  IMAD R16, R16, R17, RZ ;  /* 0x0000001110107224 */ /* 0x008fc800078e02ff */
[----:B------:R-:W1:Y:S02]  /*03a0*/  REDUX.SUM UR4, R16 ;  /* 0x00000000100473c4 */ /* 0x000e64000000c000 */
[----:B-1----:R-:W-:-:S05]  /*03b0*/  MOV R19, UR4 ;  /* 0x0000000400137c02 */ /* 0x002fca0008000f00 */
[----:B------:R0:W-:Y:S04]  /*03c0*/  @P1 REDG.E.ADD.STRONG.GPU desc[UR6][R6.64+-0x14], R19 ;  /* 0xffffec130600198e */ /* 0x0001e8000c12e106 */
[----:B------:R-:W3:Y:S04]  /*03d0*/  LDG.E R15, desc[UR6][R12.64] ;  /* 0x000000060c0f7981 */ /* 0x000ee8000c1e1900 */
[----:B------:R-:W3:Y:S01]  /*03e0*/  LDG.E R18, desc[UR6][R2.64] ;  /* 0x0000000602127981 */ /* 0x000ee2000c1e1900 */
[----:B------:R-:W-:-:S04]  /*03f0*/  IMAD.WIDE.U32 R10, R0, 0x4, R12 ;  /* 0x00000004000a7825 */ /* 0x000fc800078e000c */
[----:B---3--:R-:W-:-:S04]  /*0400*/  IMAD R15, R15, R18, RZ ;  /* 0x000000120f0f7224 */ /* 0x008fc800078e02ff */
[----:B------:R-:W2:Y:S02]  /*0410*/  REDUX.SUM UR4, R15 ;  /* 0x000000000f0473c4 */ /* 0x000ea4000000c000 */
[----:B--2---:R-:W-:-:S05]  /*0420*/  MOV R21, UR4 ;  /* 0x0000000400157c02 */ /* 0x004fca0008000f00 */
[----:B------:R1:W-:Y:S04]  /*0430*/  @P1 REDG.E.ADD.STRONG.GPU desc[UR6][R6.64+-0x10], R21 ;  /* 0xfffff0150600198e */ /* 0x0003e8000c12e106 */
[----:B------:R-:W2:Y:S04]  /*0440*/  LDG.E R16, desc[UR6][R10.64] ;  /* 0x000000060a107981 */ /* 0x000ea8000c1e1900 */
[----:B------:R-:W2:Y:S01]  /*0450*/  LDG.E R17, desc[UR6][R2.64] ;  /* 0x0000000602117981 */ /* 0x000ea2000c1e1900 */
[----:B------:R-:W-:-:S04]  /*0460*/  IMAD.WIDE.U32 R12, R0, 0x4, R10 ;  /* 0x00000004000c7825 */ /* 0x000fc800078e000a */
[----:B--2---:R-:W-:-:S04]  /*0470*/  IMAD R16, R16, R17, RZ ;  /* 0x0000001110107224 */ /* 0x004fc800078e02ff */
[----:B------:R-:W0:Y:S02]  /*0480*/  REDUX.SUM UR4, R16 ;  /* 0x00000000100473c4 */ /* 0x000e24000000c000 */
[----:B0-----:R-:W-:-:S05]  /*0490*/  MOV R19, UR4 ;  /* 0x0000000400137c02 */ /* 0x001fca0008000f00 */
[----:B------:R0:W-:Y:S04]  /*04a0*/  @P1 REDG.E.ADD.STRONG.GPU desc[UR6][R6.64+-0xc], R19 ;  /* 0xfffff4130600198e */ /* 0x0001e8000c12e106 */
[----:B------:R-:W2:Y:S04]  /*04b0*/  LDG.E R15, desc[UR6][R12.64] ;  /* 0x000000060c0f7981 */ /* 0x000ea8000c1e1900 */
[----:B------:R-:W2:Y:S01]  /*04c0*/  LDG.E R18, desc[UR6][R2.64] ;  /* 0x0000000602127981 */ /* 0x000ea2000c1e1900 */
[----:B------:R-:W-:-:S04]  /*04d0*/  IMAD.WIDE.U32 R10, R0, 0x4, R12 ;  /* 0x00000004000a7825 */ /* 0x000fc800078e000c */
[----:B--2---:R-:W-:-:S04]  /*04e0*/  IMAD R15, R15, R18, RZ ;  /* 0x000000120f0f7224 */ /* 0x004fc800078e02ff */
[----:B------:R-:W1:Y:S02]  /*04f0*/  REDUX.SUM UR4, R15 ;  /* 0x000000000f0473c4 */ /* 0x000e64000000c000 */
[----:B-1----:R-:W-:-:S05]  /*0500*/  MOV R21, UR4 ;  /* 0x0000000400157c02 */ /* 0x002fca0008000f00 */
        /* <DEDUP_REMOVED lines=59> */
[----:B------:R-:W-:Y:S02]  /*08c0*/  IADD3 R8, PT, PT, R8, 0x10, RZ ;  /* 0x0000001008087810 */ /* 0x000fe40007ffe0ff */
[----:B------:R-:W-:-:S02]  /*08d0*/  IADD3 R15, P2, PT, R6, 0x40, RZ ;  /* 0x00000040060f7810 */ /* 0x000fc40007f5e0ff */
[----:B------:R-:W-:Y:S02]  /*08e0*/  LEA R9, R0, R9, 0x4 ;  /* 0x0000000900097211 */ /* 0x000fe400078e20ff */
[----:B------:R-:W-:Y:S01]  /*08f0*/  IADD3.X R16, PT, PT, RZ, R7, RZ, P2, !PT ;  /* 0x00000007ff107210 */ /* 0x000fe200017fe4ff */
[----:B--2---:R-:W-:-:S04]  /*0900*/  IMAD R17, R10, R17, RZ ;  /* 0x000000110a117224 */ /* 0x004fc800078e02ff */
[----:B------:R-:W1:Y:S02]  /*0910*/  REDUX.SUM UR4, R17 ;  /* 0x00000000110473c4 */ /* 0x000e64000000c000 */
[----:B-1----:R-:W-:-:S05]  /*0920*/  MOV R13, UR4 ;  /* 0x00000004000d7c02 */ /* 0x002fca0008000f00 */
[----:B------:R0:W-:Y:S01]  /*0930*/  @P1 REDG.E.ADD.STRONG.GPU desc[UR6][R6.64+0x1c], R13 ;  /* 0x00001c0d0600198e */ /* 0x0001e2000c12e106 */
[----:B------:R-:W-:-:S13]  /*0940*/  ISETP.NE.AND P1, PT, R8, RZ, PT ;  /* 0x000000ff0800720c */ /* 0x000fda0003f25270 */
[----:B0-----:R-:W-:Y:S05]  /*0950*/  @P1 BRA `(.L_x_10) ;  /* 0xfffffff8000c1947 */ /* 0x001fea000383ffff */
.L_x_9:
[----:B------:R-:W-:Y:S05]  /*0960*/  @!P0 EXIT ;  /* 0x000000000000894d */ /* 0x000fea0003800000 */
[----:B------:R-:W-:Y:S02]  /*0970*/  ISETP.GE.U32.AND P0, PT, R14, 0x8, PT ;  /* 0x000000080e00780c */ /* 0x000fe40003f06070 */
[----:B------:R-:W-:-:S04]  /*0980*/  LOP3.LUT R12, R0, 0x7, RZ, 0xc0, !PT ;  /* 0x00000007000c7812 */ /* 0x000fc800078ec0ff */
[----:B------:R-:W-:-:S07]  /*0990*/  ISETP.NE.AND P1, PT, R12, RZ, PT ;  /* 0x000000ff0c00720c */ /* 0x000fce0003f25270 */
[----:B------:R-:W-:Y:S06]  /*09a0*/  @!P0 BRA `(.L_x_11) ;  /* 0x0000000400048947 */ /* 0x000fec0003800000 */
[----:B------:R-:W0:Y:S01]  /*09b0*/  LDC.64 R8, c[0x0][0x380] ;  /* 0x0000e000ff087b82 */ /* 0x000e220000000a00 */
[----:B------:R-:W-:-:S04]  /*09c0*/  IMAD R7, R4, R0, R5 ;  /* 0x0000000004077224 */ /* 0x000fc800078e0205 */
[----:B0-----:R-:W-:Y:S02]  /*09d0*/  IMAD.WIDE R8, R7, 0x4, R8 ;  /* 0x0000000407087825 */ /* 0x001fe400078e0208 */
[----:B------:R-:W2:Y:S04]  /*09e0*/  LDG.E R7, desc[UR6][R2.64] ;  /* 0x0000000602077981 */ /* 0x000ea8000c1e1900 */
[----:B------:R-:W2:Y:S01]  /*09f0*/  LDG.E R6, desc[UR6][R8.64] ;  /* 0x0000000608067981 */ /* 0x000ea2000c1e1900 */
[----:B------:R-:W-:Y:S02]  /*0a00*/  VOTEU.ANY UR4, UPT, PT ;  /* 0x0000000000047886 */ /* 0x000fe400038e0100 */
[----:B------:R-:W-:Y:S01]  /*0a10*/  UFLO.U32 UR4, UR4 ;  /* 0x00000004000472bd */ /* 0x000fe200080e0000 */
[----:B------:R-:W0:Y:S05]  /*0a20*/  S2R R10, SR_LANEID ;  /* 0x00000000000a7919 */ /* 0x000e2a0000000000 */
[----:B0-----:R-:W-:Y:S01]  /*0a30*/  ISETP.EQ.U32.AND P0, PT, R10, UR4, PT ;  /* 0x000000040a007c0c */ /* 0x001fe2000bf02070 */
[----:B------:R-:W-:-:S04]  /*0a40*/  IMAD.WIDE.U32 R10, R0, 0x4, R8 ;  /* 0x00000004000a7825 */ /* 0x000fc800078e0008 */
[----:B--2---:R-:W-:Y:S02]  /*0a50*/  IMAD R13, R6, R7, RZ ;  /* 0x00000007060d7224 */ /* 0x004fe400078e02ff */
[----:B------:R-:W0:Y:S08]  /*0a60*/  LDC.64 R6, c[0x0][0x390] ;  /* 0x0000e400ff067b82 */ /* 0x000e300000000a00 */
[----:B------:R-:W1:Y:S01]  /*0a70*/  REDUX.SUM UR5, R13 ;  /* 0x000000000d0573c4 */ /* 0x000e62000000c000 */
[----:B0-----:R-:W-:Y:S01]  /*0a80*/  IMAD.WIDE.U32 R6, R4, 0x4, R6 ;  /* 0x0000000404067825 */ /* 0x001fe200078e0006 */
[----:B-1----:R-:W-:-:S05]  /*0a90*/  MOV R15, UR5 ;  /* 0x00000005000f7c02 */ /* 0x002fca0008000f00 */
[----:B------:R0:W-:Y:S04]  /*0aa0*/  @P0 REDG.E.ADD.STRONG.GPU desc[UR6][R6.64], R15 ;  /* 0x0000000f0600098e */ /* 0x0001e8000c12e106 */
[----:B------:R-:W2:Y:S04]  /*0ab0*/  LDG.E R8, desc[UR6][R10.64] ;  /* 0x000000060a087981 */ /* 0x000ea8000c1e1900 */
[----:B------:R-:W2:Y:S02]  /*0ac0*/  LDG.E R9, desc[UR6][R2.64] ;  /* 0x0000000602097981 */ /* 0x000ea4000c1e1900 */
[----:B--2---:R-:W-:-:S02]  /*0ad0*/  IMAD R14, R8, R9, RZ ;  /* 0x00000009080e7224 */ /* 0x004fc400078e02ff */
[----:B------:R-:W-:Y:S02]  /*0ae0*/  IMAD.WIDE.U32 R8, R0, 0x4, R10 ;  /* 0x0000000400087825 */ /* 0x000fe400078e000a */
[----:B------:R-:W1:Y:S02]  /*0af0*/  REDUX.SUM UR4, R14 ;  /* 0x000000000e0473c4 */ /* 0x000e64000000c000 */
        /* <DEDUP_REMOVED lines=38> */
[----:B------:R-:W2:Y:S02]  /*0d60*/  LDG.E R15, desc[UR6][R2.64] ;  /* 0x00000006020f7981 */ /* 0x000ea4000c1e1900 */
[----:B--2---:R-:W-:-:S04]  /*0d70*/  IMAD R15, R10, R15, RZ ;  /* 0x0000000f0a0f7224 */ /* 0x004fc800078e02ff */
[----:B------:R-:W1:Y:S02]  /*0d80*/  REDUX.SUM UR4, R15 ;  /* 0x000000000f0473c4 */ /* 0x000e64000000c000 */
[----:B-1----:R-:W-:-:S05]  /*0d90*/  MOV R9, UR4 ;  /* 0x0000000400097c02 */ /* 0x002fca0008000f00 */
[----:B------:R0:W-:Y:S01]  /*0da0*/  @P0 REDG.E.ADD.STRONG.GPU desc[UR6][R6.64+0x1c], R9 ;  /* 0x00001c090600098e */ /* 0x0001e2000c12e106 */
[----:B------:R-:W-:-:S07]  /*0db0*/  IADD3 R4, PT, PT, R4, 0x8, RZ ;  /* 0x0000000804047810 */ /* 0x000fce0007ffe0ff */
.L_x_11:
[----:B------:R-:W-:Y:S05]  /*0dc0*/  @!P1 EXIT ;  /* 0x000000000000994d */ /* 0x000fea0003800000 */
[----:B------:R-:W-:Y:S02]  /*0dd0*/  ISETP.GE.U32.AND P0, PT, R12, 0x4, PT ;  /* 0x000000040c00780c */ /* 0x000fe40003f06070 */
[----:B0-----:R-:W-:-:S04]  /*0de0*/  LOP3.LUT R6, R0, 0x3, RZ, 0xc0, !PT ;  /* 0x0000000300067812 */ /* 0x001fc800078ec0ff */
        /* <DEDUP_REMOVED lines=32> */
[----:B------:R-:W2:Y:S04]  /*0ff0*/  LDG.E R12, desc[UR6][R12.64] ;  /* 0x000000060c0c7981 */ /* 0x000ea8000c1e1900 */
[----:B0-----:R-:W2:Y:S02]  /*1000*/  LDG.E R15, desc[UR6][R2.64] ;  /* 0x00000006020f7981 */ /* 0x001ea4000c1e1900 */
[----:B--2---:R-:W-:-:S04]  /*1010*/  IMAD R15, R12, R15, RZ ;  /* 0x0000000f0c0f7224 */ /* 0x004fc800078e02ff */
[----:B------:R-:W0:Y:S02]  /*1020*/  REDUX.SUM UR4, R15 ;  /* 0x000000000f0473c4 */ /* 0x000e24000000c000 */
[----:B0-----:R-:W-:-:S05]  /*1030*/  MOV R11, UR4 ;  /* 0x00000004000b7c02 */ /* 0x001fca0008000f00 */
[----:B------:R1:W-:Y:S01]  /*1040*/  @P0 REDG.E.ADD.STRONG.GPU desc[UR6][R8.64+0xc], R11 ;  /* 0x00000c0b0800098e */ /* 0x0003e2000c12e106 */
[----:B------:R-:W-:-:S07]  /*1050*/  IADD3 R4, PT, PT, R4, 0x4, RZ ;  /* 0x0000000404047810 */ /* 0x000fce0007ffe0ff */
.L_x_12:
[----:B------:R-:W-:Y:S05]  /*1060*/  @!P1 EXIT ;  /* 0x000000000000994d */ /* 0x000fea0003800000 */
[----:B-1----:R-:W0:Y:S01]  /*1070*/  LDC.64 R10, c[0x0][0x390] ;  /* 0x0000e400ff0a7b82 */ /* 0x002e220000000a00 */
[----:B------:R-:W-:Y:S01]  /*1080*/  IMAD R7, R4, R0, R5 ;  /* 0x0000000004077224 */ /* 0x000fe200078e0205 */
[----:B------:R-:W-:-:S06]  /*1090*/  IADD3 R6, PT, PT, -R6, RZ, RZ ;  /* 0x000000ff06067210 */ /* 0x000fcc0007ffe1ff */
[----:B------:R-:W1:Y:S01]  /*10a0*/  LDC.64 R8, c[0x0][0x380] ;  /* 0x0000e000ff087b82 */ /* 0x000e620000000a00 */
[----:B0-----:R-:W-:-:S05]  /*10b0*/  IMAD.WIDE.U32 R10, R4, 0x4, R10 ;  /* 0x00000004040a7825 */ /* 0x001fca00078e000a */
[----:B------:R-:W-:-:S07]  /*10c0*/  MOV R15, R11 ;  /* 0x0000000b000f7202 */ /* 0x000fce0000000f00 */
.L_x_13:
[----:B-1----:R-:W-:Y:S01]  /*10d0*/  IMAD.WIDE R4, R7, 0x4, R8 ;  /* 0x0000000407047825 */ /* 0x002fe200078e0208 */
[----:B------:R-:W2:Y:S05]  /*10e0*/  LDG.E R11, desc[UR6][R2.64] ;  /* 0x00000006020b7981 */ /* 0x000eaa000c1e1900 */
[----:B------:R0:W2:Y:S01]  /*10f0*/  LDG.E R4, desc[UR6][R4.64] ;  /* 0x0000000604047981 */ /* 0x0000a2000c1e1900 */
[----:B------:R-:W-:Y:S02]  /*1100*/  VOTEU.ANY UR4, UPT, PT ;  /* 0x0000000000047886 */ /* 0x000fe400038e0100 */
[----:B------:R-:W-:Y:S01]  /*1110*/  UFLO.U32 UR4, UR4 ;  /* 0x00000004000472bd */ /* 0x000fe200080e0000 */
[----:B------:R-:W1:Y:S01]  /*1120*/  S2R R12, SR_LANEID ;  /* 0x00000000000c7919 */ /* 0x000e620000000000 */
[----:B------:R-:W-:-:S02]  /*1130*/  IADD3 R6, PT, PT, R6, 0x1, RZ ;  /* 0x0000000106067810 */ /* 0x000fc40007ffe0ff */
[----:B0-----:R-:W-:Y:S02]  /*1140*/  MOV R5, R15 ;  /* 0x0000000f00057202 */ /* 0x001fe40000000f00 */
[----:B-1----:R-:W-:Y:S02]  /*1150*/  ISETP.EQ.U32.AND P0, PT, R12, UR4, PT ;  /* 0x000000040c007c0c */ /* 0x002fe4000bf02070 */
[----:B------:R-:W-:Y:S01]  /*1160*/  IADD3 R7, PT, PT, R7, R0, RZ ;  /* 0x0000000007077210 */ /* 0x000fe20007ffe0ff */
[----:B--2---:R-:W-:Y:S01]  /*1170*/  IMAD R11, R4, R11, RZ ;  /* 0x0000000b040b7224 */ /* 0x004fe200078e02ff */
[----:B------:R-:W-:-:S03]  /*1180*/  MOV R4, R10 ;  /* 0x0000000a00047202 */ /* 0x000fc60000000f00 */
[----:B------:R-:W0:Y:S01]  /*1190*/  REDUX.SUM UR5, R11 ;  /* 0x000000000b0573c4 */ /* 0x000e22000000c000 */
[----:B------:R-:W-:Y:S02]  /*11a0*/  IADD3 R10, P1, PT, R10, 0x4, RZ ;  /* 0x000000040a0a7810 */ /* 0x000fe40007f3e0ff */
[----:B0-----:R-:W-:-:S05]  /*11b0*/  MOV R13, UR5 ;  /* 0x00000005000d7c02 */ /* 0x001fca0008000f00 */
[----:B------:R0:W-:Y:S01]  /*11c0*/  @P0 REDG.E.ADD.STRONG.GPU desc[UR6][R4.64], R13 ;  /* 0x0000000d0400098e */ /* 0x0001e2000c12e106 */
[----:B------:R-:W-:Y:S02]  /*11d0*/  ISETP.NE.AND P0, PT, R6, RZ, PT ;  /* 0x000000ff0600720c */ /* 0x000fe40003f05270 */
[----:B------:R-:W-:-:S11]  /*11e0*/  IADD3.X R15, PT, PT, RZ, R15, RZ, P1, !PT ;  /* 0x0000000fff0f7210 */ /* 0x000fd60000ffe4ff */
[----:B0-----:R-:W-:Y:S05]  /*11f0*/  @P0 BRA `(.L_x_13) ;  /* 0xfffffffc00b40947 */ /* 0x001fea000383ffff */
[----:B------:R-:W-:Y:S05]  /*1200*/  EXIT ;  /* 0x000000000000794d */ /* 0x000fea0003800000 */
.L_x_14:
        /* <DEDUP_REMOVED lines=15> */
.L_x_18:


//--------------------- .text._Z7kernelAPiS_S_i   --------------------------
	.section	.text._Z7kernelAPiS_S_i,"ax",@progbits
	.align	128
        .global         _Z7kernelAPiS_S_i
        .type           _Z7kernelAPiS_S_i,@function
        .size           _Z7kernelAPiS_S_i,(.L_x_19 - _Z7kernelAPiS_S_i)
        .other          _Z7kernelAPiS_S_i,@"STO_CUDA_ENTRY STV_DEFAULT"
_Z7kernelAPiS_S_i:
.text._Z7kernelAPiS_S_i:
        /* <DEDUP_REMOVED lines=10> */
[----:B------:R-:W0:Y:S03]  /*00a0*/  LDCU.64 UR4, c[0x0][0x358] ;  /* 0x00006b00ff0477ac */ /* 0x000e260008000a00 */
[----:B------:R-:W1:Y:S08]  /*00b0*/  I2F.RP R0, R5 ;  /* 0x0000000500007306 */ /* 0x000e700000209400 */
[----:B-1----:R-:W1:Y:S02]  /*00c0*/  MUFU.RCP R0, R0 ;  /* 0x0000000000007308 */ /* 0x002e640000001000 */
[----:B-1----:R-:W-:-:S06]  /*00d0*/  IADD3 R2, PT, PT, R0, 0xffffffe, RZ ;  /* 0x0ffffffe00027810 */ /* 0x002fcc0007ffe0ff */
[----:B------:R1:W2:Y:S02]  /*00e0*/  F2I.FTZ.U32.TRUNC.NTZ R3, R2 ;  /* 0x0000000200037305 */ /* 0x0002a4000021f000 */
[----:B-1----:R-:W-:Y:S02]  /*00f0*/  HFMA2 R2, -RZ, RZ, 0, 0 ;  /* 0x00000000ff027431 */ /* 0x002fe400000001ff */
[----:B--2---:R-:W-:-:S04]  /*0100*/  IMAD.MOV R4, RZ, RZ, -R3 ;  /* 0x000000ffff047224 */ /* 0x004fc800078e0a03 */
[----:B------:R-:W-:Y:S01]  /*0110*/  IMAD R7, R4, R5, RZ ;  /* 0x0000000504077224 */ /* 0x000fe200078e02ff */
[----:B------:R-:W-:-:S03]  /*0120*/  IABS R4, R9 ;  /* 0x0000000900047213 */ /* 0x000fc60000000000 */
[----:B------:R-:W-:Y:S02]  /*0130*/  IMAD.HI.U32 R3, R3, R7, R2 ;  /* 0x0000000703037227 */ /* 0x000fe400078e0002 */
[----:B------:R-:W1:Y:S04]  /*0140*/  LDC.64 R6, c[0x0][0x388] ;  /* 0x0000e200ff067b82 */ /* 0x000e680000000a00 */
[----:B------:R-:W-:-:S04]  /*0150*/  IMAD.HI.U32 R3, R3, R4, RZ ;  /* 0x0000000403037227 */ /* 0x000fc800078e00ff */
[----:B------:R-:W-:-:S04]  /*0160*/  IMAD.MOV R0, RZ, RZ, -R3 ;  /* 0x000000ffff007224 */ /* 0x000fc800078e0a03 */
[----:B------:R-:W-:-:S05]  /*0170*/  IMAD R0, R5, R0, R4 ;  /* 0x0000000005007224 */ /* 0x000fca00078e0204 */
[----:B------:R-:W-:-:S13]  /*0180*/  ISETP.GT.U32.AND P2, PT, R5, R0, PT ;  /* 0x000000000500720c */ /* 0x000fda0003f44070 */
[-C--:B------:R-:W-:Y:S01]  /*0190*/  @!P2 IADD3 R0, PT, PT, R0, -R5.reuse, RZ ;  /* 0x800000050000a210 */ /* 0x080fe20007ffe0ff */
[----:B------:R-:W-:Y:S01]  /*01a0*/  @!P2 VIADD R3, R3, 0x1 ;  /* 0x000000010303a836 */ /* 0x000fe20000000000 */
[----:B------:R-:W-:Y:S02]  /*01b0*/  ISETP.NE.AND P2, PT, R8, RZ, PT ;  /* 0x000000ff0800720c */ /* 0x000fe40003f45270 */
[----:B------:R-:W-:Y:S02]  /*01c0*/  ISETP.GE.U32.AND P0, PT, R0, R5, PT ;  /* 0x000000050000720c */ /* 0x000fe40003f06070 */
[----:B------:R-:W-:Y:S01]  /*01d0*/  LOP3.LUT R0, R9, R8, RZ, 0x3c, !PT ;  /* 0x0000000809007212 */ /* 0x000fe200078e3cff */
[----:B------:R-:W2:Y:S03]  /*01e0*/  LDC.64 R4, c[0x0][0x380] ;  /* 0x0000e000ff047b82 */ /* 0x000ea60000000a00 */
[----:B------:R-:W-:-:S07]  /*01f0*/  ISETP.GE.AND P1, PT, R0, RZ, PT ;  /* 0x000000ff0000720c */ /* 0x000fce0003f26270 */
[----:B------:R-:W-:-:S05]  /*0200*/  @P0 IADD3 R3, PT, PT, R3, 0x1, RZ ;  /* 0x0000000103030810 */ /* 0x000fca0007ffe0ff */
[----:B------:R-:W-:-:S05]  /*0210*/  IMAD.MOV.U32 R11, RZ, RZ, R3 ;  /* 0x000000ffff0b7224 */ /* 0x000fca00078e0003 */
[----:B------:R-:W-:Y:S02]  /*0220*/  @!P1 IADD3 R11, PT, PT, -R11, RZ, RZ ;  /* 0x000000ff0b0b9210 */ /* 0x000fe40007ffe1ff */
[----:B------:R-:W-:Y:S01]  /*0230*/  @!P2 LOP3.LUT R11, RZ, R8, RZ, 0x33, !PT ;  /* 0x00000008ff0ba212 */ /* 0x000fe200078e33ff */
[----:B--2---:R-:W-:-:S03]  /*0240*/  IMAD.WIDE R4, R9, 0x4, R4 ;  /* 0x0000000409047825 */ /* 0x004fc600078e0204 */
[----:B------:R-:W-:-:S03]  /*0250*/  IADD3 R3, PT, PT, -R11, RZ, RZ ;  /* 0x000000ff0b037210 */ /* 0x000fc60007ffe1ff */
[----:B0-----:R-:W2:Y:S02]  /*0260*/  LDG.E R4, desc[UR4][R4.64] ;  /* 0x0000000404047981 */ /* 0x001ea4000c1e1900 */
[----:B------:R-:W-:-:S04]  /*0270*/  IMAD R3, R8, R3, R9 ;  /* 0x0000000308037224 */ /* 0x000fc800078e0209 */
[----:B-1----:R-:W-:Y:S02]  /*0280*/  IMAD.WIDE R6, R3, 0x4, R6 ;  /* 0x0000000403067825 */ /* 0x002fe400078e0206 */
[----:B------:R-:W0:Y:S04]  /*0290*/  LDC.64 R2, c[0x0][0x390] ;  /* 0x0000e400ff027b82 */ /* 0x000e280000000a00 */
[----:B------:R-:W2:Y:S01]  /*02a0*/  LDG.E R7, desc[UR4][R6.64] ;  /* 0x0000000406077981 */ /* 0x000ea2000c1e1900 */
[----:B0-----:R-:W-:-:S04]  /*02b0*/  IMAD.WIDE R2, R11, 0x4, R2 ;  /* 0x000000040b027825 */ /* 0x001fc800078e0202 */
[----:B--2---:R-:W-:-:S05]  /*02c0*/  IMAD R9, R4, R7, RZ ;  /* 0x0000000704097224 */ /* 0x004fca00078e02ff */
[----:B------:R-:W-:Y:S01]  /*02d0*/  REDG.E.ADD.STRONG.GPU desc[UR4][R2.64], R9 ;  /* 0x000000090200798e */ /* 0x000fe2000c12e104 */
[----:B------:R-:W-:Y:S05]  /*02e0*/  EXIT ;  /* 0x000000000000794d */ /* 0x000fea0003800000 */
.L_x_15:
        /* <DEDUP_REMOVED lines=9> */
.L_x_19:


//--------------------- .nv.shared._Z9kernelRedPiS_S_i --------------------------
	.section	.nv.shared._Z9kernelRedPiS_S_i,"aw",@nobits
	.sectionflags	@""
	.align	4
.nv.shared._Z9kernelRedPiS_S_i:
	.zero		2048


//--------------------- .nv.shared.reserved.0     --------------------------
	.section	.nv.shared.reserved.0,"aw",@nobits
	.weak		__nv_reservedSMEM_offset_0_alias
	.size		__nv_reservedSMEM_offset_0_alias, 0, 64
	.other		__nv_reservedSMEM_offset_0_alias,@"STO_CUDA_RESERVED_SHARED STV_DEFAULT"
__nv_reservedSMEM_offset_0_alias:
	.zero		0
	.zero		64


//--------------------- .nv.constant0._Z9kernelRedPiS_S_i --------------------------
	.section	.nv.constant0._Z9kernelRedPiS_S_i,"a",@progbits
	.sectionflags	@""
	.align	4
.nv.constant0._Z9kernelRedPiS_S_i:
	.zero		924


//--------------------- .nv.constant0._Z7kernelbPiS_S_i --------------------------
	.section	.nv.constant0._Z7kernelbPiS_S_i,"a",@progbits
	.sectionflags	@""
	.align	4
.nv.constant0._Z7kernelbPiS_S_i:
	.zero		924


//--------------------- .nv.constant0._Z7kernelxPiS_S_i --------------------------
	.section	.nv.constant0._Z7kernelxPiS_S_i,"a",@progbits
	.sectionflags	@""
	.align	4
.nv.constant0._Z7kernelxPiS_S_i:
	.zero		924


//--------------------- .nv.constant0._Z7kernelAPiS_S_i --------------------------
	.section	.nv.constant0._Z7kernelAPiS_S_i,"a",@progbits
	.sectionflags	@""
	.align	4
.nv.constant0._Z7kernelAPiS_S_i:
	.zero		924


//--------------------- SYMBOLS --------------------------

	.type		.nv.reservedSmem.offset0,@object
	.size		.nv.reservedSmem.offset0,0x4
	.type		.nv.reservedSmem.cap,@object
	.size		.nv.reservedSmem.cap,0x4
